// auto-generated by cutlass_sweep.gemm — config: {"arch": "sm_90", "cluster_m": 1, "cluster_n": 2, "dtype": "tf32", "stages": 3, "tile_k": 64, "tile_m": 64, "tile_n": 256}
#include "cutlass/cutlass.h"
#include "cutlass/gemm/collective/collective_builder.hpp"
#include "cutlass/gemm/device/gemm_universal_adapter.h"
#include "cutlass/gemm/kernel/gemm_universal.hpp"
#include "cutlass/epilogue/collective/collective_builder.hpp"

using ElemA = cutlass::tfloat32_t;
using ElemB = cutlass::tfloat32_t;
using ElemCD = cutlass::tfloat32_t;
using Acc  = float;
using TileShape    = cute::Shape<cute::_64, cute::_256, cute::_64>;
using ClusterShape = cute::Shape<cute::_1, cute::_2, cute::_1>;

using CollectiveEpilogue = typename cutlass::epilogue::collective::CollectiveBuilder<
    cutlass::arch::Sm90, cutlass::arch::OpClassTensorOp,
    TileShape, ClusterShape,
    cutlass::epilogue::collective::EpilogueTileAuto,
    Acc, Acc,
    ElemCD, cutlass::layout::RowMajor, 128 / cutlass::sizeof_bits<ElemCD>::value,
    ElemCD, cutlass::layout::RowMajor, 128 / cutlass::sizeof_bits<ElemCD>::value,
    cutlass::epilogue::collective::EpilogueScheduleAuto
  >::CollectiveOp;

using CollectiveMainloop = typename cutlass::gemm::collective::CollectiveBuilder<
    cutlass::arch::Sm90, cutlass::arch::OpClassTensorOp,
    ElemA, cutlass::layout::RowMajor, 128 / cutlass::sizeof_bits<ElemA>::value,
    ElemB, cutlass::layout::ColumnMajor, 128 / cutlass::sizeof_bits<ElemB>::value,
    Acc,
    TileShape, ClusterShape,
    cutlass::gemm::collective::StageCount<3>,
    cutlass::gemm::collective::KernelScheduleAuto
  >::CollectiveOp;

using GemmKernel = cutlass::gemm::kernel::GemmUniversal<
    cute::Shape<int,int,int,int>,
    CollectiveMainloop,
    CollectiveEpilogue
>;
using Gemm = cutlass::gemm::device::GemmUniversalAdapter<GemmKernel>;

// Force the device kernel symbol into the cubin without needing a host main.
auto* _anchor = &cutlass::device_kernel<GemmKernel>;


// ===== COMPILED SASS (sm_90a) =====

	.target	sm_90a

	.elftype	@"ET_EXEC"


//--------------------- .note.nv.tkinfo           --------------------------
	.section	.note.nv.tkinfo,"",@"SHT_NOTE"
	.sectionflags	@"SHF_NOTE_NV_TKINFO"
	.tkinfo
        /*0018*/ 	.word	0x00000002
        /*0030*/ 	.string	""
        /*0030*/ 	.string	"ptxas"
        /*0030*/ 	.string	"Cuda compilation tools, release 13.0, V13.0.88"
        /*0030*/ 	.string	"Build cuda_13.0.r13.0/compiler.36424714_0"
        /*0030*/ 	.string	"-arch sm_90a -m 64 "



//--------------------- .note.nv.cuinfo           --------------------------
	.section	.note.nv.cuinfo,"",@"SHT_NOTE"
	.sectionflags	@"SHF_NOTE_NV_CUINFO"
        /*0018*/ 	.short	0x0002
        /*001a*/ 	.short	0x005a
        /*001c*/ 	.short	0x0082
	.zero		2


//--------------------- .nv.info                  --------------------------
	.section	.nv.info,"",@"SHT_CUDA_INFO"
	.align	4


	//----- nvinfo : EIATTR_REGCOUNT
	.align		4
        /*0000*/ 	.byte	0x04, 0x2f
        /*0002*/ 	.short	(.L_15 - .L_14)
	.align		4
.L_14:
        /*0004*/ 	.word	index@(_ZN7cutlass13device_kernelINS_4gemm6kernel13GemmUniversalIN4cute5tupleIJiiiiEEENS1_10collective13CollectiveMmaINS1_34MainloopSm90TmaGmmaWarpSpecializedILi3ENS5_IJNS4_1CILi1EEENSA_ILi2EEESB_EEENS1_32KernelTmaWarpSpecializedPingpongEEENS5_IJNSA_ILi64EEENSA_ILi256EEESG_EEENS_10tfloat32_tENS5_IJlSB_lEEESJ_SK_NS4_8TiledMMAINS4_8MMA_AtomIJNS4_4SM904GMMA30MMA_64x256x8_F32TF32TF32_SS_TNILNSO_7ScaleInE1ELSQ_1EEEEEENS4_6LayoutINS5_IJSB_SB_SB_EEENS5_IJNSA_ILi0EEESV_SV_EEEEENS5_IJNS4_10UnderscoreESY_SY_EEEEENS4_23SM90_TMA_LOAD_MULTICASTENS4_14ComposedLayoutINS4_7SwizzleILi3ELi4ELi3EEENS4_18smem_ptr_flag_bitsILi32EEENST_INS5_IJNSA_ILi8EEENSA_ILi32EEEEEENS5_IJS18_SB_EEEEEEEvNS4_8identityENS4_13SM90_TMA_LOADES1C_vS1D_EENS_8epilogue10collective6detail29Sm90TmaWarpSpecializedAdapterINS1H_15DefaultEpilogueISJ_SK_SK_NS1G_6thread17LinearCombinationISJ_Li1EffLNS1L_9ScaleType4KindE0ELNS_15FloatRoundStyleE2ESJ_EENS1_15EpilogueDefaultEEEEEvvEEEEvNT_6ParamsE)
        /*0008*/ 	.word	0x000000a8


	//----- nvinfo : EIATTR_FRAME_SIZE
	.align		4
.L_15:
        /*000c*/ 	.byte	0x04, 0x11
        /*000e*/ 	.short	(.L_17 - .L_16)
	.align		4
.L_16:
        /*0010*/ 	.word	index@(_ZN7cutlass13device_kernelINS_4gemm6kernel13GemmUniversalIN4cute5tupleIJiiiiEEENS1_10collective13CollectiveMmaINS1_34MainloopSm90TmaGmmaWarpSpecializedILi3ENS5_IJNS4_1CILi1EEENSA_ILi2EEESB_EEENS1_32KernelTmaWarpSpecializedPingpongEEENS5_IJNSA_ILi64EEENSA_ILi256EEESG_EEENS_10tfloat32_tENS5_IJlSB_lEEESJ_SK_NS4_8TiledMMAINS4_8MMA_AtomIJNS4_4SM904GMMA30MMA_64x256x8_F32TF32TF32_SS_TNILNSO_7ScaleInE1ELSQ_1EEEEEENS4_6LayoutINS5_IJSB_SB_SB_EEENS5_IJNSA_ILi0EEESV_SV_EEEEENS5_IJNS4_10UnderscoreESY_SY_EEEEENS4_23SM90_TMA_LOAD_MULTICASTENS4_14ComposedLayoutINS4_7SwizzleILi3ELi4ELi3EEENS4_18smem_ptr_flag_bitsILi32EEENST_INS5_IJNSA_ILi8EEENSA_ILi32EEEEEENS5_IJS18_SB_EEEEEEEvNS4_8identityENS4_13SM90_TMA_LOADES1C_vS1D_EENS_8epilogue10collective6detail29Sm90TmaWarpSpecializedAdapterINS1H_15DefaultEpilogueISJ_SK_SK_NS1G_6thread17LinearCombinationISJ_Li1EffLNS1L_9ScaleType4KindE0ELNS_15FloatRoundStyleE2ESJ_EENS1_15EpilogueDefaultEEEEEvvEEEEvNT_6ParamsE)
        /*0014*/ 	.word	0x00000008


	//----- nvinfo : EIATTR_MIN_STACK_SIZE
	.align		4
.L_17:
        /*0018*/ 	.byte	0x04, 0x12
        /*001a*/ 	.short	(.L_19 - .L_18)
	.align		4
.L_18:
        /*001c*/ 	.word	index@(_ZN7cutlass13device_kernelINS_4gemm6kernel13GemmUniversalIN4cute5tupleIJiiiiEEENS1_10collective13CollectiveMmaINS1_34MainloopSm90TmaGmmaWarpSpecializedILi3ENS5_IJNS4_1CILi1EEENSA_ILi2EEESB_EEENS1_32KernelTmaWarpSpecializedPingpongEEENS5_IJNSA_ILi64EEENSA_ILi256EEESG_EEENS_10tfloat32_tENS5_IJlSB_lEEESJ_SK_NS4_8TiledMMAINS4_8MMA_AtomIJNS4_4SM904GMMA30MMA_64x256x8_F32TF32TF32_SS_TNILNSO_7ScaleInE1ELSQ_1EEEEEENS4_6LayoutINS5_IJSB_SB_SB_EEENS5_IJNSA_ILi0EEESV_SV_EEEEENS5_IJNS4_10UnderscoreESY_SY_EEEEENS4_23SM90_TMA_LOAD_MULTICASTENS4_14ComposedLayoutINS4_7SwizzleILi3ELi4ELi3EEENS4_18smem_ptr_flag_bitsILi32EEENST_INS5_IJNSA_ILi8EEENSA_ILi32EEEEEENS5_IJS18_SB_EEEEEEEvNS4_8identityENS4_13SM90_TMA_LOADES1C_vS1D_EENS_8epilogue10collective6detail29Sm90TmaWarpSpecializedAdapterINS1H_15DefaultEpilogueISJ_SK_SK_NS1G_6thread17LinearCombinationISJ_Li1EffLNS1L_9ScaleType4KindE0ELNS_15FloatRoundStyleE2ESJ_EENS1_15EpilogueDefaultEEEEEvvEEEEvNT_6ParamsE)
        /*0020*/ 	.word	0x00000008
.L_19:


//--------------------- .nv.compat                --------------------------
	.section	.nv.compat,"",@"SHT_CUDA_COMPAT_INFO"
	.align	4
        /*0000*/ 	.byte	0x02, 0x09, 0x01, 0x00, 0x02, 0x02, 0x04, 0x00, 0x02, 0x05, 0x05, 0x00, 0x03, 0x07, 0x01, 0x01
        /*0010*/ 	.byte	0x02, 0x03, 0x01, 0x00, 0x02, 0x06, 0x01, 0x00, 0x04, 0x0b, 0x08, 0x00, 0x00, 0x00, 0x00, 0x00
        /*0020*/ 	.byte	0x00, 0x00, 0x00, 0x00


//--------------------- .nv.info._ZN7cutlass13device_kernelINS_4gemm6kernel13GemmUniversalIN4cute5tupleIJiiiiEEENS1_10collective13CollectiveMmaINS1_34MainloopSm90TmaGmmaWarpSpecializedILi3ENS5_IJNS4_1CILi1EEENSA_ILi2EEESB_EEENS1_32KernelTmaWarpSpecializedPingpongEEENS5_IJNSA_ILi64EEENSA_ILi256EEESG_EEENS_10tfloat32_tENS5_IJlSB_lEEESJ_SK_NS4_8TiledMMAINS4_8MMA_AtomIJNS4_4SM904GMMA30MMA_64x256x8_F32TF32TF32_SS_TNILNSO_7ScaleInE1ELSQ_1EEEEEENS4_6LayoutINS5_IJSB_SB_SB_EEENS5_IJNSA_ILi0EEESV_SV_EEEEENS5_IJNS4_10UnderscoreESY_SY_EEEEENS4_23SM90_TMA_LOAD_MULTICASTENS4_14ComposedLayoutINS4_7SwizzleILi3ELi4ELi3EEENS4_18smem_ptr_flag_bitsILi32EEENST_INS5_IJNSA_ILi8EEENSA_ILi32EEEEEENS5_IJS18_SB_EEEEEEEvNS4_8identityENS4_13SM90_TMA_LOADES1C_vS1D_EENS_8epilogue10collective6detail29Sm90TmaWarpSpecializedAdapterINS1H_15DefaultEpilogueISJ_SK_SK_NS1G_6thread17LinearCombinationISJ_Li1EffLNS1L_9ScaleType4KindE0ELNS_15FloatRoundStyleE2ESJ_EENS1_15EpilogueDefaultEEEEEvvEEEEvNT_6ParamsE --------------------------
	.section	.nv.info._ZN7cutlass13device_kernelINS_4gemm6kernel13GemmUniversalIN4cute5tupleIJiiiiEEENS1_10collective13CollectiveMmaINS1_34MainloopSm90TmaGmmaWarpSpecializedILi3ENS5_IJNS4_1CILi1EEENSA_ILi2EEESB_EEENS1_32KernelTmaWarpSpecializedPingpongEEENS5_IJNSA_ILi64EEENSA_ILi256EEESG_EEENS_10tfloat32_tENS5_IJlSB_lEEESJ_SK_NS4_8TiledMMAINS4_8MMA_AtomIJNS4_4SM904GMMA30MMA_64x256x8_F32TF32TF32_SS_TNILNSO_7ScaleInE1ELSQ_1EEEEEENS4_6LayoutINS5_IJSB_SB_SB_EEENS5_IJNSA_ILi0EEESV_SV_EEEEENS5_IJNS4_10UnderscoreESY_SY_EEEEENS4_23SM90_TMA_LOAD_MULTICASTENS4_14ComposedLayoutINS4_7SwizzleILi3ELi4ELi3EEENS4_18smem_ptr_flag_bitsILi32EEENST_INS5_IJNSA_ILi8EEENSA_ILi32EEEEEENS5_IJS18_SB_EEEEEEEvNS4_8identityENS4_13SM90_TMA_LOADES1C_vS1D_EENS_8epilogue10collective6detail29Sm90TmaWarpSpecializedAdapterINS1H_15DefaultEpilogueISJ_SK_SK_NS1G_6thread17LinearCombinationISJ_Li1EffLNS1L_9ScaleType4KindE0ELNS_15FloatRoundStyleE2ESJ_EENS1_15EpilogueDefaultEEEEEvvEEEEvNT_6ParamsE,"",@"SHT_CUDA_INFO"
	.sectionflags	@""
	.align	4


	//----- nvinfo : EIATTR_CUDA_API_VERSION
	.align		4
        /*0000*/ 	.byte	0x04, 0x37
        /*0002*/ 	.short	(.L_21 - .L_20)
.L_20:
        /*0004*/ 	.word	0x00000082


	//----- nvinfo : EIATTR_KPARAM_INFO
	.align		4
.L_21:
        /*0008*/ 	.byte	0x04, 0x17
        /*000a*/ 	.short	(.L_23 - .L_22)
.L_22:
        /*000c*/ 	.word	0x00000000
        /*0010*/ 	.short	0x0000
        /*0012*/ 	.short	0x0070
        /*0014*/ 	.byte	0x00, 0xf0, 0x01, 0x10


	//----- nvinfo : EIATTR_SPARSE_MMA_MASK
	.align		4
.L_23:
        /*0018*/ 	.byte	0x03, 0x50
        /*001a*/ 	.short	0x0000


	//----- nvinfo : EIATTR_MAXREG_COUNT
	.align		4
        /*001c*/ 	.byte	0x03, 0x1b
        /*001e*/ 	.short	0x00a8


	//----- nvinfo : EIATTR_NUM_BARRIERS
	.align		4
        /*0020*/ 	.byte	0x02, 0x4c
        /*0022*/ 	.byte	0x01
	.zero		1


	//----- nvinfo : EIATTR_EXTERNS
	.align		4
        /*0024*/ 	.byte	0x04, 0x0f
        /*0026*/ 	.short	(.L_25 - .L_24)


	//   ....[0]....
	.align		4
.L_24:
        /*0028*/ 	.word	index@(__assertfail)


	//----- nvinfo : EIATTR_ANNOTATIONS
	.align		4
.L_25:
        /*002c*/ 	.byte	0x04, 0x55
        /*002e*/ 	.short	(.L_27 - .L_26)


	//   ....[0]....
.L_26:
        /*0030*/ 	.word	0x00000001
        /*0034*/ 	.byte	0x20, 0x0d, 0x00, 0x00, 0x01, 0x00, 0x00, 0x00, 0x90, 0xa2, 0x00, 0x00, 0x01, 0x00, 0x00, 0x00
        /*0044*/ 	.byte	0xd0, 0xaf, 0x00, 0x00


	//----- nvinfo : EIATTR_MERCURY_ISA_VERSION
	.align		4
.L_27:
        /*0048*/ 	.byte	0x03, 0x5f
        /*004a*/ 	.short	0x0101


	//----- nvinfo : EIATTR_INT_WARP_WIDE_INSTR_OFFSETS
	.align		4
        /*004c*/ 	.byte	0x04, 0x31
        /*004e*/ 	.short	(.L_29 - .L_28)


	//   ....[0]....
.L_28:
        /*0050*/ 	.word	0x000004b0


	//   ....[1]....
        /*0054*/ 	.word	0x000004f0


	//   ....[2]....
        /*0058*/ 	.word	0x00000600


	//   ....[3]....
        /*005c*/ 	.word	0x00000620


	//   ....[4]....
        /*0060*/ 	.word	0x00000640


	//   ....[5]....
        /*0064*/ 	.word	0x00000660


	//   ....[6]....
        /*0068*/ 	.word	0x00000720


	//   ....[7]....
        /*006c*/ 	.word	0x00000760


	//   ....[8]....
        /*0070*/ 	.word	0x000023f0


	//----- nvinfo : EIATTR_COOP_GROUP_MASK_REGIDS
	.align		4
.L_29:
        /*0074*/ 	.byte	0x04, 0x29
        /*0076*/ 	.short	(.L_31 - .L_30)


	//   ....[0]....
.L_30:
        /*0078*/ 	.word	0xffffffff


	//   ....[1]....
        /*007c*/ 	.word	0xffffffff


	//   ....[2]....
        /*0080*/ 	.word	0xffffffff


	//   ....[3]....
        /*0084*/ 	.word	0xffffffff


	//   ....[4]....
        /*0088*/ 	.word	0xffffffff


	//   ....[5]....
        /*008c*/ 	.word	0xffffffff


	//   ....[6]....
        /*0090*/ 	.word	0xffffffff


	//----- nvinfo : EIATTR_COOP_GROUP_INSTR_OFFSETS
	.align		4
.L_31:
        /*0094*/ 	.byte	0x04, 0x28
        /*0096*/ 	.short	(.L_33 - .L_32)


	//   ....[0]....
.L_32:
        /*0098*/ 	.word	0x00000070


	//   ....[1]....
        /*009c*/ 	.word	0x00000080


	//   ....[2]....
        /*00a0*/ 	.word	0x00000140


	//   ....[3]....
        /*00a4*/ 	.word	0x000002b0


	//   ....[4]....
        /*00a8*/ 	.word	0x000002f0


	//   ....[5]....
        /*00ac*/ 	.word	0x000007b0


	//   ....[6]....
        /*00b0*/ 	.word	0x000008c0


	//----- nvinfo : EIATTR_REG_RECONFIG
	.align		4
.L_33:
        /*00b4*/ 	.byte	0x01, 0x54
	.zero		2


	//----- nvinfo : EIATTR_SYSCALL_OFFSETS
	.align		4
        /*00b8*/ 	.byte	0x04, 0x46
        /*00ba*/ 	.short	(.L_35 - .L_34)


	//   ....[0]....
.L_34:
        /*00bc*/ 	.word	0x00001750


	//----- nvinfo : EIATTR_MBARRIER_INSTR_OFFSETS
	.align		4
.L_35:
        /*00c0*/ 	.byte	0x04, 0x39
        /*00c2*/ 	.short	(.L_37 - .L_36)


	//   ....[0]....
.L_36:
        /*00c4*/ 	.word	0x00000240
        /*00c8*/ 	.word	0x000000ff
        /*00cc*/ 	.word	0x00000000
        /*00d0*/ 	.short	0x0100
        /*00d2*/ 	.byte	0x08
	.zero		1


	//   ....[1]....
        /*00d4*/ 	.word	0x00000250
        /*00d8*/ 	.word	0x000000ff
        /*00dc*/ 	.word	0x00000018
        /*00e0*/ 	.short	0x0100
        /*00e2*/ 	.byte	0x08
	.zero		1


	//   ....[2]....
        /*00e4*/ 	.word	0x00000260
        /*00e8*/ 	.word	0x000000ff
        /*00ec*/ 	.word	0x00000008
        /*00f0*/ 	.short	0x0100
        /*00f2*/ 	.byte	0x08
	.zero		1


	//   ....[3]....
        /*00f4*/ 	.word	0x00000270
        /*00f8*/ 	.word	0x000000ff
        /*00fc*/ 	.word	0x00000020
        /*0100*/ 	.short	0x0100
        /*0102*/ 	.byte	0x08
	.zero		1


	//   ....[4]....
        /*0104*/ 	.word	0x00000280
        /*0108*/ 	.word	0x000000ff
        /*010c*/ 	.word	0x00000010
        /*0110*/ 	.short	0x0100
        /*0112*/ 	.byte	0x08
	.zero		1


	//   ....[5]....
        /*0114*/ 	.word	0x00000290
        /*0118*/ 	.word	0x000000ff
        /*011c*/ 	.word	0x00000028
        /*0120*/ 	.short	0x0100
        /*0122*/ 	.byte	0x08
	.zero		1


	//   ....[6]....
        /*0124*/ 	.word	0x00000790
        /*0128*/ 	.word	0x000000ff
        /*012c*/ 	.word	0x00000060
        /*0130*/ 	.short	0x0100
        /*0132*/ 	.byte	0x08
	.zero		1


	//   ....[7]....
        /*0134*/ 	.word	0x00000820
        /*0138*/ 	.word	0x000000ff
        /*013c*/ 	.word	0x00000068
        /*0140*/ 	.short	0x0100
        /*0142*/ 	.byte	0x08
	.zero		1


	//   ....[8]....
        /*0144*/ 	.word	0x00000840
        /*0148*/ 	.word	0x000000ff
        /*014c*/ 	.word	0x00000040
        /*0150*/ 	.short	0x0100
        /*0152*/ 	.byte	0x09
	.zero		1


	//   ....[9]....
        /*0154*/ 	.word	0x00000850
        /*0158*/ 	.word	0x000000ff
        /*015c*/ 	.word	0x00000048
        /*0160*/ 	.short	0x0100
        /*0162*/ 	.byte	0x09
	.zero		1


	//   ....[10]....
        /*0164*/ 	.word	0x00000860
        /*0168*/ 	.word	0x000000ff
        /*016c*/ 	.word	0x00000050
        /*0170*/ 	.short	0x0100
        /*0172*/ 	.byte	0x09
	.zero		1


	//   ....[11]....
        /*0174*/ 	.word	0x00000870
        /*0178*/ 	.word	0x000000ff
        /*017c*/ 	.word	0x00000058
        /*0180*/ 	.short	0x0100
        /*0182*/ 	.byte	0x09
	.zero		1


	//   ....[12]....
        /*0184*/ 	.word	0x00001630
        /*0188*/ 	.word	0x0000009f
        /*018c*/ 	.word	0x00000000
        /*0190*/ 	.short	0x010a
        /*0192*/ 	.byte	0x2a
	.zero		1


	//   ....[13]....
        /*0194*/ 	.word	0x000017d0
        /*0198*/ 	.word	0x00000003
        /*019c*/ 	.word	0x00000000
        /*01a0*/ 	.short	0x010a
        /*01a2*/ 	.byte	0x3f
	.zero		1


	//   ....[14]....
        /*01a4*/ 	.word	0x00001830
        /*01a8*/ 	.word	0x00000003
        /*01ac*/ 	.word	0x00000000
        /*01b0*/ 	.short	0x010a
        /*01b2*/ 	.byte	0x3f
	.zero		1


	//   ....[15]....
        /*01b4*/ 	.word	0x00001dc0
        /*01b8*/ 	.word	0x000000ff
        /*01bc*/ 	.word	0x00000000
        /*01c0*/ 	.short	0x010a
        /*01c2*/ 	.byte	0x07
	.zero		1


	//   ....[16]....
        /*01c4*/ 	.word	0x00001e00
        /*01c8*/ 	.word	0x000000ff
        /*01cc*/ 	.word	0x00000000
        /*01d0*/ 	.short	0x010a
        /*01d2*/ 	.byte	0x07
	.zero		1


	//   ....[17]....
        /*01d4*/ 	.word	0x00002290
        /*01d8*/ 	.word	0x00000005
        /*01dc*/ 	.word	0x00000000
        /*01e0*/ 	.short	0x0101
        /*01e2*/ 	.byte	0x3f
	.zero		1


	//   ....[18]....
        /*01e4*/ 	.word	0x00002390
        /*01e8*/ 	.word	0x000000a0
        /*01ec*/ 	.word	0x00000000
        /*01f0*/ 	.short	0x0101
        /*01f2*/ 	.byte	0x2d
	.zero		1


	//   ....[19]....
        /*01f4*/ 	.word	0x00002490
        /*01f8*/ 	.word	0x00000003
        /*01fc*/ 	.word	0x00000000
        /*0200*/ 	.short	0x0101
        /*0202*/ 	.byte	0x3f
	.zero		1


	//   ....[20]....
        /*0204*/ 	.word	0x00002550
        /*0208*/ 	.word	0x0000009f
        /*020c*/ 	.word	0x00000010
        /*0210*/ 	.short	0x010a
        /*0212*/ 	.byte	0x2a
	.zero		1


	//   ....[21]....
        /*0214*/ 	.word	0x0000a2b0
        /*0218*/ 	.word	0x000000a2
        /*021c*/ 	.word	0x00000000
        /*0220*/ 	.short	0x0101
        /*0222*/ 	.byte	0x2d
	.zero		1


	//   ....[22]....
        /*0224*/ 	.word	0x0000ac50
        /*0228*/ 	.word	0x0000000c
        /*022c*/ 	.word	0x00000018
        /*0230*/ 	.short	0x010a
        /*0232*/ 	.byte	0x3f
	.zero		1


	//   ....[23]....
        /*0234*/ 	.word	0x0000b0e0
        /*0238*/ 	.word	0x00000004
        /*023c*/ 	.word	0x00000068
        /*0240*/ 	.short	0x0101
        /*0242*/ 	.byte	0x3f
	.zero		1


	//   ....[24]....
        /*0244*/ 	.word	0x0000b860
        /*0248*/ 	.word	0x00000007
        /*024c*/ 	.word	0x00000000
        /*0250*/ 	.short	0x010a
        /*0252*/ 	.byte	0x3f
	.zero		1


	//   ....[25]....
        /*0254*/ 	.word	0x0000b8e0
        /*0258*/ 	.word	0x00000009
        /*025c*/ 	.word	0x00000000
        /*0260*/ 	.short	0x010a
        /*0262*/ 	.byte	0x3f
	.zero		1


	//   ....[26]....
        /*0264*/ 	.word	0x0000b970
        /*0268*/ 	.word	0x00000003
        /*026c*/ 	.word	0x00000000
        /*0270*/ 	.short	0x010a
        /*0272*/ 	.byte	0x3f
	.zero		1


	//   ....[27]....
        /*0274*/ 	.word	0x0000b9d0
        /*0278*/ 	.word	0x000000a1
        /*027c*/ 	.word	0x00000000
        /*0280*/ 	.short	0x010a
        /*0282*/ 	.byte	0x3f
	.zero		1


	//   ....[28]....
        /*0284*/ 	.word	0x0000ba20
        /*0288*/ 	.word	0x00000003
        /*028c*/ 	.word	0x00000000
        /*0290*/ 	.short	0x010a
        /*0292*/ 	.byte	0x3f
	.zero		1


	//   ....[29]....
        /*0294*/ 	.word	0x0000ba80
        /*0298*/ 	.word	0x00000005
        /*029c*/ 	.word	0x00000000
        /*02a0*/ 	.short	0x010a
        /*02a2*/ 	.byte	0x3f
	.zero		1


	//   ....[30]....
        /*02a4*/ 	.word	0x0000bad0
        /*02a8*/ 	.word	0x000000a1
        /*02ac*/ 	.word	0x00000010
        /*02b0*/ 	.short	0x010a
        /*02b2*/ 	.byte	0x3f
	.zero		1


	//   ....[31]....
        /*02b4*/ 	.word	0x0000bba0
        /*02b8*/ 	.word	0x0000000c
        /*02bc*/ 	.word	0x00000018
        /*02c0*/ 	.short	0x010a
        /*02c2*/ 	.byte	0x3f
	.zero		1


	//   ....[32]....
        /*02c4*/ 	.word	0x0000bc70
        /*02c8*/ 	.word	0x00000007
        /*02cc*/ 	.word	0x00000000
        /*02d0*/ 	.short	0x010a
        /*02d2*/ 	.byte	0x3f
	.zero		1


	//   ....[33]....
        /*02d4*/ 	.word	0x0000bcc0
        /*02d8*/ 	.word	0x00000009
        /*02dc*/ 	.word	0x00000000
        /*02e0*/ 	.short	0x010a
        /*02e2*/ 	.byte	0x3f
	.zero		1


	//----- nvinfo : EIATTR_NUM_MBARRIERS
	.align		4
.L_37:
        /*02e4*/ 	.byte	0x03, 0x38
        /*02e6*/ 	.short	0x000c


	//----- nvinfo : EIATTR_EXIT_INSTR_OFFSETS
	.align		4
        /*02e8*/ 	.byte	0x04, 0x1c
        /*02ea*/ 	.short	(.L_39 - .L_38)


	//   ....[0]....
.L_38:
        /*02ec*/ 	.word	0x00001360


	//   ....[1]....
        /*02f0*/ 	.word	0x000013c0


	//   ....[2]....
        /*02f4*/ 	.word	0x0000a940


	//   ....[3]....
        /*02f8*/ 	.word	0x0000a970


	//   ....[4]....
        /*02fc*/ 	.word	0x0000b9c0


	//----- nvinfo : EIATTR_MAX_THREADS
	.align		4
.L_39:
        /*0300*/ 	.byte	0x04, 0x05
        /*0302*/ 	.short	(.L_41 - .L_40)
.L_40:
        /*0304*/ 	.word	0x00000180
        /*0308*/ 	.word	0x00000001
        /*030c*/ 	.word	0x00000001


	//----- nvinfo : EIATTR_CRS_STACK_SIZE
	.align		4
.L_41:
        /*0310*/ 	.byte	0x04, 0x1e
        /*0312*/ 	.short	(.L_43 - .L_42)
.L_42:
        /*0314*/ 	.word	0x00000000


	//----- nvinfo : EIATTR_CBANK_PARAM_SIZE
	.align		4
.L_43:
        /*0318*/ 	.byte	0x03, 0x19
        /*031a*/ 	.short	0x0470


	//----- nvinfo : EIATTR_PARAM_CBANK
	.align		4
        /*031c*/ 	.byte	0x04, 0x0a
        /*031e*/ 	.short	(.L_45 - .L_44)
	.align		4
.L_44:
        /*0320*/ 	.word	index@(.nv.constant0._ZN7cutlass13device_kernelINS_4gemm6kernel13GemmUniversalIN4cute5tupleIJiiiiEEENS1_10collective13CollectiveMmaINS1_34MainloopSm90TmaGmmaWarpSpecializedILi3ENS5_IJNS4_1CILi1EEENSA_ILi2EEESB_EEENS1_32KernelTmaWarpSpecializedPingpongEEENS5_IJNSA_ILi64EEENSA_ILi256EEESG_EEENS_10tfloat32_tENS5_IJlSB_lEEESJ_SK_NS4_8TiledMMAINS4_8MMA_AtomIJNS4_4SM904GMMA30MMA_64x256x8_F32TF32TF32_SS_TNILNSO_7ScaleInE1ELSQ_1EEEEEENS4_6LayoutINS5_IJSB_SB_SB_EEENS5_IJNSA_ILi0EEESV_SV_EEEEENS5_IJNS4_10UnderscoreESY_SY_EEEEENS4_23SM90_TMA_LOAD_MULTICASTENS4_14ComposedLayoutINS4_7SwizzleILi3ELi4ELi3EEENS4_18smem_ptr_flag_bitsILi32EEENST_INS5_IJNSA_ILi8EEENSA_ILi32EEEEEENS5_IJS18_SB_EEEEEEEvNS4_8identityENS4_13SM90_TMA_LOADES1C_vS1D_EENS_8epilogue10collective6detail29Sm90TmaWarpSpecializedAdapterINS1H_15DefaultEpilogueISJ_SK_SK_NS1G_6thread17LinearCombinationISJ_Li1EffLNS1L_9ScaleType4KindE0ELNS_15FloatRoundStyleE2ESJ_EENS1_15EpilogueDefaultEEEEEvvEEEEvNT_6ParamsE)
        /*0324*/ 	.short	0x0210
        /*0326*/ 	.short	0x0470


	//----- nvinfo : EIATTR_SW_WAR
	.align		4
.L_45:
        /*0328*/ 	.byte	0x04, 0x36
        /*032a*/ 	.short	(.L_47 - .L_46)
.L_46:
        /*032c*/ 	.word	0x00000008
.L_47:


//--------------------- .nv.callgraph             --------------------------
	.section	.nv.callgraph,"",@"SHT_CUDA_CALLGRAPH"
	.align	4
	.sectionentsize	8
	.align		4
        /*0000*/ 	.word	0x00000000
	.align		4
        /*0004*/ 	.word	0xffffffff
	.align		4
        /*0008*/ 	.word	index@(_ZN7cutlass13device_kernelINS_4gemm6kernel13GemmUniversalIN4cute5tupleIJiiiiEEENS1_10collective13CollectiveMmaINS1_34MainloopSm90TmaGmmaWarpSpecializedILi3ENS5_IJNS4_1CILi1EEENSA_ILi2EEESB_EEENS1_32KernelTmaWarpSpecializedPingpongEEENS5_IJNSA_ILi64EEENSA_ILi256EEESG_EEENS_10tfloat32_tENS5_IJlSB_lEEESJ_SK_NS4_8TiledMMAINS4_8MMA_AtomIJNS4_4SM904GMMA30MMA_64x256x8_F32TF32TF32_SS_TNILNSO_7ScaleInE1ELSQ_1EEEEEENS4_6LayoutINS5_IJSB_SB_SB_EEENS5_IJNSA_ILi0EEESV_SV_EEEEENS5_IJNS4_10UnderscoreESY_SY_EEEEENS4_23SM90_TMA_LOAD_MULTICASTENS4_14ComposedLayoutINS4_7SwizzleILi3ELi4ELi3EEENS4_18smem_ptr_flag_bitsILi32EEENST_INS5_IJNSA_ILi8EEENSA_ILi32EEEEEENS5_IJS18_SB_EEEEEEEvNS4_8identityENS4_13SM90_TMA_LOADES1C_vS1D_EENS_8epilogue10collective6detail29Sm90TmaWarpSpecializedAdapterINS1H_15DefaultEpilogueISJ_SK_SK_NS1G_6thread17LinearCombinationISJ_Li1EffLNS1L_9ScaleType4KindE0ELNS_15FloatRoundStyleE2ESJ_EENS1_15EpilogueDefaultEEEEEvvEEEEvNT_6ParamsE)
	.align		4
        /*000c*/ 	.word	index@(__assertfail)
	.align		4
        /*0010*/ 	.word	0x00000000
	.align		4
        /*0014*/ 	.word	0xfffffffe
	.align		4
        /*0018*/ 	.word	0x00000000
	.align		4
        /*001c*/ 	.word	0xfffffffd
	.align		4
        /*0020*/ 	.word	0x00000000
	.align		4
        /*0024*/ 	.word	0xfffffffc


//--------------------- .nv.constant4             --------------------------
	.section	.nv.constant4,"a",@progbits
	.align	8
	.align		8
.nv.constant4:
        /*0000*/ 	.dword	__assertfail
	.align		8
        /*0008*/ 	.dword	__unnamed_1
	.align		8
        /*0010*/ 	.dword	_ZN39_INTERNAL_f918707e_4_k_cu_3d98b607_59614cuda3std3__45__cpo5beginE
	.align		8
        /*0018*/ 	.dword	_ZN39_INTERNAL_f918707e_4_k_cu_3d98b607_59614cuda3std3__45__cpo3endE
	.align		8
        /*0020*/ 	.dword	_ZN39_INTERNAL_f918707e_4_k_cu_3d98b607_59614cuda3std3__45__cpo6cbeginE
	.align		8
        /*0028*/ 	.dword	_ZN39_INTERNAL_f918707e_4_k_cu_3d98b607_59614cuda3std3__45__cpo4cendE
	.align		8
        /*0030*/ 	.dword	_ZN39_INTERNAL_f918707e_4_k_cu_3d98b607_59614cuda3std3__441_GLOBAL__N__f918707e_4_k_cu_3d98b607_59616ignoreE
	.align		8
        /*0038*/ 	.dword	_ZN39_INTERNAL_f918707e_4_k_cu_3d98b607_59614cuda3std3__419piecewise_constructE
	.align		8
        /*0040*/ 	.dword	_ZN39_INTERNAL_f918707e_4_k_cu_3d98b607_59614cuda3std3__48in_placeE
	.align		8
        /*0048*/ 	.dword	_ZN39_INTERNAL_f918707e_4_k_cu_3d98b607_59614cuda3std6ranges3__45__cpo4swapE
	.align		8
        /*0050*/ 	.dword	_ZN39_INTERNAL_f918707e_4_k_cu_3d98b607_59614cuda3std6ranges3__45__cpo9iter_moveE
	.align		8
        /*0058*/ 	.dword	_ZN39_INTERNAL_f918707e_4_k_cu_3d98b607_59614cute7productE
	.align		8
        /*0060*/ 	.dword	_ZN39_INTERNAL_f918707e_4_k_cu_3d98b607_59614cute1_E
	.align		8
        /*0068*/ 	.dword	$str$22
	.align		8
        /*0070*/ 	.dword	$str$23


//--------------------- .text._ZN7cutlass13device_kernelINS_4gemm6kernel13GemmUniversalIN4cute5tupleIJiiiiEEENS1_10collective13CollectiveMmaINS1_34MainloopSm90TmaGmmaWarpSpecializedILi3ENS5_IJNS4_1CILi1EEENSA_ILi2EEESB_EEENS1_32KernelTmaWarpSpecializedPingpongEEENS5_IJNSA_ILi64EEENSA_ILi256EEESG_EEENS_10tfloat32_tENS5_IJlSB_lEEESJ_SK_NS4_8TiledMMAINS4_8MMA_AtomIJNS4_4SM904GMMA30MMA_64x256x8_F32TF32TF32_SS_TNILNSO_7ScaleInE1ELSQ_1EEEEEENS4_6LayoutINS5_IJSB_SB_SB_EEENS5_IJNSA_ILi0EEESV_SV_EEEEENS5_IJNS4_10UnderscoreESY_SY_EEEEENS4_23SM90_TMA_LOAD_MULTICASTENS4_14ComposedLayoutINS4_7SwizzleILi3ELi4ELi3EEENS4_18smem_ptr_flag_bitsILi32EEENST_INS5_IJNSA_ILi8EEENSA_ILi32EEEEEENS5_IJS18_SB_EEEEEEEvNS4_8identityENS4_13SM90_TMA_LOADES1C_vS1D_EENS_8epilogue10collective6detail29Sm90TmaWarpSpecializedAdapterINS1H_15DefaultEpilogueISJ_SK_SK_NS1G_6thread17LinearCombinationISJ_Li1EffLNS1L_9ScaleType4KindE0ELNS_15FloatRoundStyleE2ESJ_EENS1_15EpilogueDefaultEEEEEvvEEEEvNT_6ParamsE --------------------------
	.section	.text._ZN7cutlass13device_kernelINS_4gemm6kernel13GemmUniversalIN4cute5tupleIJiiiiEEENS1_10collective13CollectiveMmaINS1_34MainloopSm90TmaGmmaWarpSpecializedILi3ENS5_IJNS4_1CILi1EEENSA_ILi2EEESB_EEENS1_32KernelTmaWarpSpecializedPingpongEEENS5_IJNSA_ILi64EEENSA_ILi256EEESG_EEENS_10tfloat32_tENS5_IJlSB_lEEESJ_SK_NS4_8TiledMMAINS4_8MMA_AtomIJNS4_4SM904GMMA30MMA_64x256x8_F32TF32TF32_SS_TNILNSO_7ScaleInE1ELSQ_1EEEEEENS4_6LayoutINS5_IJSB_SB_SB_EEENS5_IJNSA_ILi0EEESV_SV_EEEEENS5_IJNS4_10UnderscoreESY_SY_EEEEENS4_23SM90_TMA_LOAD_MULTICASTENS4_14ComposedLayoutINS4_7SwizzleILi3ELi4ELi3EEENS4_18smem_ptr_flag_bitsILi32EEENST_INS5_IJNSA_ILi8EEENSA_ILi32EEEEEENS5_IJS18_SB_EEEEEEEvNS4_8identityENS4_13SM90_TMA_LOADES1C_vS1D_EENS_8epilogue10collective6detail29Sm90TmaWarpSpecializedAdapterINS1H_15DefaultEpilogueISJ_SK_SK_NS1G_6thread17LinearCombinationISJ_Li1EffLNS1L_9ScaleType4KindE0ELNS_15FloatRoundStyleE2ESJ_EENS1_15EpilogueDefaultEEEEEvvEEEEvNT_6ParamsE,"ax",@progbits
	.align	128
.text._ZN7cutlass13device_kernelINS_4gemm6kernel13GemmUniversalIN4cute5tupleIJiiiiEEENS1_10collective13CollectiveMmaINS1_34MainloopSm90TmaGmmaWarpSpecializedILi3ENS5_IJNS4_1CILi1EEENSA_ILi2EEESB_EEENS1_32KernelTmaWarpSpecializedPingpongEEENS5_IJNSA_ILi64EEENSA_ILi256EEESG_EEENS_10tfloat32_tENS5_IJlSB_lEEESJ_SK_NS4_8TiledMMAINS4_8MMA_AtomIJNS4_4SM904GMMA30MMA_64x256x8_F32TF32TF32_SS_TNILNSO_7ScaleInE1ELSQ_1EEEEEENS4_6LayoutINS5_IJSB_SB_SB_EEENS5_IJNSA_ILi0EEESV_SV_EEEEENS5_IJNS4_10UnderscoreESY_SY_EEEEENS4_23SM90_TMA_LOAD_MULTICASTENS4_14ComposedLayoutINS4_7SwizzleILi3ELi4ELi3EEENS4_18smem_ptr_flag_bitsILi32EEENST_INS5_IJNSA_ILi8EEENSA_ILi32EEEEEENS5_IJS18_SB_EEEEEEEvNS4_8identityENS4_13SM90_TMA_LOADES1C_vS1D_EENS_8epilogue10collective6detail29Sm90TmaWarpSpecializedAdapterINS1H_15DefaultEpilogueISJ_SK_SK_NS1G_6thread17LinearCombinationISJ_Li1EffLNS1L_9ScaleType4KindE0ELNS_15FloatRoundStyleE2ESJ_EENS1_15EpilogueDefaultEEEEEvvEEEEvNT_6ParamsE:
        .type           _ZN7cutlass13device_kernelINS_4gemm6kernel13GemmUniversalIN4cute5tupleIJiiiiEEENS1_10collective13CollectiveMmaINS1_34MainloopSm90TmaGmmaWarpSpecializedILi3ENS5_IJNS4_1CILi1EEENSA_ILi2EEESB_EEENS1_32KernelTmaWarpSpecializedPingpongEEENS5_IJNSA_ILi64EEENSA_ILi256EEESG_EEENS_10tfloat32_tENS5_IJlSB_lEEESJ_SK_NS4_8TiledMMAINS4_8MMA_AtomIJNS4_4SM904GMMA30MMA_64x256x8_F32TF32TF32_SS_TNILNSO_7ScaleInE1ELSQ_1EEEEEENS4_6LayoutINS5_IJSB_SB_SB_EEENS5_IJNSA_ILi0EEESV_SV_EEEEENS5_IJNS4_10UnderscoreESY_SY_EEEEENS4_23SM90_TMA_LOAD_MULTICASTENS4_14ComposedLayoutINS4_7SwizzleILi3ELi4ELi3EEENS4_18smem_ptr_flag_bitsILi32EEENST_INS5_IJNSA_ILi8EEENSA_ILi32EEEEEENS5_IJS18_SB_EEEEEEEvNS4_8identityENS4_13SM90_TMA_LOADES1C_vS1D_EENS_8epilogue10collective6detail29Sm90TmaWarpSpecializedAdapterINS1H_15DefaultEpilogueISJ_SK_SK_NS1G_6thread17LinearCombinationISJ_Li1EffLNS1L_9ScaleType4KindE0ELNS_15FloatRoundStyleE2ESJ_EENS1_15EpilogueDefaultEEEEEvvEEEEvNT_6ParamsE,@function
        .size           _ZN7cutlass13device_kernelINS_4gemm6kernel13GemmUniversalIN4cute5tupleIJiiiiEEENS1_10collective13CollectiveMmaINS1_34MainloopSm90TmaGmmaWarpSpecializedILi3ENS5_IJNS4_1CILi1EEENSA_ILi2EEESB_EEENS1_32KernelTmaWarpSpecializedPingpongEEENS5_IJNSA_ILi64EEENSA_ILi256EEESG_EEENS_10tfloat32_tENS5_IJlSB_lEEESJ_SK_NS4_8TiledMMAINS4_8MMA_AtomIJNS4_4SM904GMMA30MMA_64x256x8_F32TF32TF32_SS_TNILNSO_7ScaleInE1ELSQ_1EEEEEENS4_6LayoutINS5_IJSB_SB_SB_EEENS5_IJNSA_ILi0EEESV_SV_EEEEENS5_IJNS4_10UnderscoreESY_SY_EEEEENS4_23SM90_TMA_LOAD_MULTICASTENS4_14ComposedLayoutINS4_7SwizzleILi3ELi4ELi3EEENS4_18smem_ptr_flag_bitsILi32EEENST_INS5_IJNSA_ILi8EEENSA_ILi32EEEEEENS5_IJS18_SB_EEEEEEEvNS4_8identityENS4_13SM90_TMA_LOADES1C_vS1D_EENS_8epilogue10collective6detail29Sm90TmaWarpSpecializedAdapterINS1H_15DefaultEpilogueISJ_SK_SK_NS1G_6thread17LinearCombinationISJ_Li1EffLNS1L_9ScaleType4KindE0ELNS_15FloatRoundStyleE2ESJ_EENS1_15EpilogueDefaultEEEEEvvEEEEvNT_6ParamsE,(.L_x_327 - _ZN7cutlass13device_kernelINS_4gemm6kernel13GemmUniversalIN4cute5tupleIJiiiiEEENS1_10collective13CollectiveMmaINS1_34MainloopSm90TmaGmmaWarpSpecializedILi3ENS5_IJNS4_1CILi1EEENSA_ILi2EEESB_EEENS1_32KernelTmaWarpSpecializedPingpongEEENS5_IJNSA_ILi64EEENSA_ILi256EEESG_EEENS_10tfloat32_tENS5_IJlSB_lEEESJ_SK_NS4_8TiledMMAINS4_8MMA_AtomIJNS4_4SM904GMMA30MMA_64x256x8_F32TF32TF32_SS_TNILNSO_7ScaleInE1ELSQ_1EEEEEENS4_6LayoutINS5_IJSB_SB_SB_EEENS5_IJNSA_ILi0EEESV_SV_EEEEENS5_IJNS4_10UnderscoreESY_SY_EEEEENS4_23SM90_TMA_LOAD_MULTICASTENS4_14ComposedLayoutINS4_7SwizzleILi3ELi4ELi3EEENS4_18smem_ptr_flag_bitsILi32EEENST_INS5_IJNSA_ILi8EEENSA_ILi32EEEEEENS5_IJS18_SB_EEEEEEEvNS4_8identityENS4_13SM90_TMA_LOADES1C_vS1D_EENS_8epilogue10collective6detail29Sm90TmaWarpSpecializedAdapterINS1H_15DefaultEpilogueISJ_SK_SK_NS1G_6thread17LinearCombinationISJ_Li1EffLNS1L_9ScaleType4KindE0ELNS_15FloatRoundStyleE2ESJ_EENS1_15EpilogueDefaultEEEEEvvEEEEvNT_6ParamsE)
        .other          _ZN7cutlass13device_kernelINS_4gemm6kernel13GemmUniversalIN4cute5tupleIJiiiiEEENS1_10collective13CollectiveMmaINS1_34MainloopSm90TmaGmmaWarpSpecializedILi3ENS5_IJNS4_1CILi1EEENSA_ILi2EEESB_EEENS1_32KernelTmaWarpSpecializedPingpongEEENS5_IJNSA_ILi64EEENSA_ILi256EEESG_EEENS_10tfloat32_tENS5_IJlSB_lEEESJ_SK_NS4_8TiledMMAINS4_8MMA_AtomIJNS4_4SM904GMMA30MMA_64x256x8_F32TF32TF32_SS_TNILNSO_7ScaleInE1ELSQ_1EEEEEENS4_6LayoutINS5_IJSB_SB_SB_EEENS5_IJNSA_ILi0EEESV_SV_EEEEENS5_IJNS4_10UnderscoreESY_SY_EEEEENS4_23SM90_TMA_LOAD_MULTICASTENS4_14ComposedLayoutINS4_7SwizzleILi3ELi4ELi3EEENS4_18smem_ptr_flag_bitsILi32EEENST_INS5_IJNSA_ILi8EEENSA_ILi32EEEEEENS5_IJS18_SB_EEEEEEEvNS4_8identityENS4_13SM90_TMA_LOADES1C_vS1D_EENS_8epilogue10collective6detail29Sm90TmaWarpSpecializedAdapterINS1H_15DefaultEpilogueISJ_SK_SK_NS1G_6thread17LinearCombinationISJ_Li1EffLNS1L_9ScaleType4KindE0ELNS_15FloatRoundStyleE2ESJ_EENS1_15EpilogueDefaultEEEEEvvEEEEvNT_6ParamsE,@"STO_CUDA_ENTRY STV_DEFAULT"
_ZN7cutlass13device_kernelINS_4gemm6kernel13GemmUniversalIN4cute5tupleIJiiiiEEENS1_10collective13CollectiveMmaINS1_34MainloopSm90TmaGmmaWarpSpecializedILi3ENS5_IJNS4_1CILi1EEENSA_ILi2EEESB_EEENS1_32KernelTmaWarpSpecializedPingpongEEENS5_IJNSA_ILi64EEENSA_ILi256EEESG_EEENS_10tfloat32_tENS5_IJlSB_lEEESJ_SK_NS4_8TiledMMAINS4_8MMA_AtomIJNS4_4SM904GMMA30MMA_64x256x8_F32TF32TF32_SS_TNILNSO_7ScaleInE1ELSQ_1EEEEEENS4_6LayoutINS5_IJSB_SB_SB_EEENS5_IJNSA_ILi0EEESV_SV_EEEEENS5_IJNS4_10UnderscoreESY_SY_EEEEENS4_23SM90_TMA_LOAD_MULTICASTENS4_14ComposedLayoutINS4_7SwizzleILi3ELi4ELi3EEENS4_18smem_ptr_flag_bitsILi32EEENST_INS5_IJNSA_ILi8EEENSA_ILi32EEEEEENS5_IJS18_SB_EEEEEEEvNS4_8identityENS4_13SM90_TMA_LOADES1C_vS1D_EENS_8epilogue10collective6detail29Sm90TmaWarpSpecializedAdapterINS1H_15DefaultEpilogueISJ_SK_SK_NS1G_6thread17LinearCombinationISJ_Li1EffLNS1L_9ScaleType4KindE0ELNS_15FloatRoundStyleE2ESJ_EENS1_15EpilogueDefaultEEEEEvvEEEEvNT_6ParamsE:
[----:B------:R-:W0:Y:S02]  /*0000*/  LDC R1, c[0x0][0x28] ;  /* 0x00000a00ff017b82 */ /* 0x000e240000000800 */
[----:B0-----:R-:W-:Y:S01]  /*0010*/  VIADD R1, R1, 0xfffffff8 ;  /* 0xfffffff801017836 */ /* 0x001fe20000000000 */
[----:B------:R-:W0:Y:S01]  /*0020*/  S2R R4, SR_TID.X ;  /* 0x0000000000047919 */ /* 0x000e220000002100 */
[----:B------:R-:W-:Y:S01]  /*0030*/  ELECT P0, URZ, PT ;  /* 0x00000000003f782f */ /* 0x000fe20003800000 */
[----:B------:R-:W-:Y:S01]  /*0040*/  BSSY B0, `(.L_x_0) ;  /* 0x000000f000007945 */ /* 0x000fe20003800000 */
[--C-:B0-----:R-:W-:Y:S02]  /*0050*/  SHF.R.U32.HI R0, RZ, 0x5, R4.reuse ;  /* 0x00000005ff007819 */ /* 0x101fe40000011604 */
[----:B------:R-:W-:-:S03]  /*0060*/  SHF.R.U32.HI R7, RZ, 0x7, R4 ;  /* 0x00000007ff077819 */ /* 0x000fc60000011604 */
[----:B------:R-:W0:Y:S04]  /*0070*/  SHFL.IDX PT, R2, R0, RZ, 0x1f ;  /* 0x00001fff00027589 */ /* 0x000e2800000e0000 */
[----:B------:R1:W2:Y:S01]  /*0080*/  SHFL.IDX PT, R10, R7, RZ, 0x1f ;  /* 0x00001fff070a7589 */ /* 0x0002a200000e0000 */
[----:B0-----:R-:W-:-:S13]  /*0090*/  ISETP.NE.OR P0, PT, R2, RZ, !P0 ;  /* 0x000000ff0200720c */ /* 0x001fda0004705670 */
[----:B-12---:R-:W-:Y:S05]  /*00a0*/  @P0 BRA `(.L_x_1) ;  /* 0x0000000000200947 */ /* 0x006fea0003800000 */
[----:B------:R-:W-:Y:S02]  /*00b0*/  ULDC.64 UR4, c[0x0][0x198] ;  /* 0x0000660000047ab9 */ /* 0x000fe40000000a00 */
[----:B------:R-:W-:Y:S02]  /*00c0*/  UIADD3 UR6, UP0, UR4, 0xf0, URZ ;  /* 0x000000f004067890 */ /* 0x000fe4000ff1e03f */
[----:B------:R-:W-:Y:S02]  /*00d0*/  UIADD3 UR4, UP1, UR4, 0x1f0, URZ ;  /* 0x000001f004047890 */ /* 0x000fe4000ff3e03f */
[----:B------:R-:W-:Y:S02]  /*00e0*/  UIADD3.X UR7, URZ, UR5, URZ, UP0, !UPT ;  /* 0x000000053f077290 */ /* 0x000fe400087fe43f */
[----:B------:R-:W-:-:S07]  /*00f0*/  UIADD3.X UR5, URZ, UR5, URZ, UP1, !UPT ;  /* 0x000000053f057290 */ /* 0x000fce0008ffe43f */
[----:B------:R0:W-:Y:S02]  /*0100*/  UTMACCTL.PF [UR6] ;  /* 0x00000000060079b9 */ /* 0x0001e40008040000 */
[----:B------:R0:W-:Y:S02]  /*0110*/  UTMACCTL.PF [UR4] ;  /* 0x00000000040079b9 */ /* 0x0001e40008040000 */
[----:B0-----:R-:W-:Y:S01]  /*0120*/  NOP ;  /* 0x0000000000007918 */ /* 0x001fe20000000000 */
.L_x_1:
[----:B------:R-:W-:Y:S05]  /*0130*/  BSYNC B0 ;  /* 0x0000000000007941 */ /* 0x000fea0003800000 */
.L_x_0:
[----:B------:R-:W0:Y:S02]  /*0140*/  SHFL.IDX PT, R8, R0, RZ, 0x1f ;  /* 0x00001fff00087589 */ /* 0x000e2400000e0000 */
[----:B0-----:R-:W-:-:S13]  /*0150*/  ISETP.NE.AND P0, PT, R8, RZ, PT ;  /* 0x000000ff0800720c */ /* 0x001fda0003f05270 */
[----:B------:R-:W-:Y:S05]  /*0160*/  @P0 BRA `(.L_x_2) ;  /* 0x0000000000500947 */ /* 0x000fea0003800000 */
[----:B------:R-:W0:Y:S01]  /*0170*/  S2UR UR8, SR_CgaCtaId ;  /* 0x00000000000879c3 */ /* 0x000e220000008800 */
[----:B------:R-:W-:Y:S01]  /*0180*/  UMOV UR4, 0x400 ;  /* 0x0000040000047882 */ /* 0x000fe20000000000 */
[----:B------:R-:W-:Y:S01]  /*0190*/  UMOV UR5, 0x1 ;  /* 0x0000000100057882 */ /* 0x000fe20000000000 */
[----:B------:R-:W-:Y:S01]  /*01a0*/  UMOV UR6, 0x2 ;  /* 0x0000000200067882 */ /* 0x000fe20000000000 */
[----:B------:R-:W-:Y:S01]  /*01b0*/  ELECT P0, URZ, PT ;  /* 0x00000000003f782f */ /* 0x000fe20003800000 */
[----:B------:R-:W-:-:S04]  /*01c0*/  UIADD3 UR6, -UR6, 0x100000, URZ ;  /* 0x0010000006067890 */ /* 0x000fc8000fffe13f */
[----:B------:R-:W-:Y:S02]  /*01d0*/  USHF.L.U32 UR7, UR6, 0xb, URZ ;  /* 0x0000000b06077899 */ /* 0x000fe4000800063f */
[----:B------:R-:W-:Y:S02]  /*01e0*/  USHF.L.U32 UR6, UR6, 0x1, URZ ;  /* 0x0000000106067899 */ /* 0x000fe4000800063f */
[----:B0-----:R-:W-:Y:S02]  /*01f0*/  ULEA UR8, UR8, UR4, 0x18 ;  /* 0x0000000408087291 */ /* 0x001fe4000f8ec03f */
[----:B------:R-:W-:-:S04]  /*0200*/  UIADD3 UR4, -UR5, 0x100000, URZ ;  /* 0x0010000005047890 */ /* 0x000fc8000fffe13f */
[----:B------:R-:W-:Y:S02]  /*0210*/  USHF.L.U32 UR5, UR4, 0xb, URZ ;  /* 0x0000000b04057899 */ /* 0x000fe4000800063f */
[----:B------:R-:W-:Y:S01]  /*0220*/  USHF.L.U32 UR4, UR4, 0x1, URZ ;  /* 0x0000000104047899 */ /* 0x000fe2000800063f */
[----:B------:R-:W0:Y:S11]  /*0230*/  FENCE.VIEW.ASYNC.S ;  /* 0x00000000000073c6 */ /* 0x000e360000000000 */
[----:B0-----:R0:W1:Y:S01]  /*0240*/  SYNCS.EXCH.64 URZ, [UR8], UR4 ;  /* 0x00000004083f75b2 */ /* 0x0010620008000100 */
[----:B------:R0:W2:Y:S01]  /*0250*/  SYNCS.EXCH.64 URZ, [UR8+0x18], UR6 ;  /* 0x00001806083f75b2 */ /* 0x0000a20008000100 */
[----:B------:R0:W3:Y:S01]  /*0260*/  SYNCS.EXCH.64 URZ, [UR8+0x8], UR4 ;  /* 0x00000804083f75b2 */ /* 0x0000e20008000100 */
[----:B------:R0:W4:Y:S01]  /*0270*/  SYNCS.EXCH.64 URZ, [UR8+0x20], UR6 ;  /* 0x00002006083f75b2 */ /* 0x0001220008000100 */
[----:B------:R0:W0:Y:S01]  /*0280*/  SYNCS.EXCH.64 URZ, [UR8+0x10], UR4 ;  /* 0x00001004083f75b2 */ /* 0x0000220008000100 */
[----:B------:R0:W0:Y:S01]  /*0290*/  SYNCS.EXCH.64 URZ, [UR8+0x28], UR6 ;  /* 0x00002806083f75b2 */ /* 0x0000220008000100 */
[----:B------:R-:W-:Y:S01]  /*02a0*/  NOP ;  /* 0x0000000000007918 */ /* 0x000fe20000000000 */
.L_x_2:
[----:B------:R-:W5:Y:S01]  /*02b0*/  SHFL.IDX PT, R9, R0, RZ, 0x1f ;  /* 0x00001fff00097589 */ /* 0x000f6200000e0000 */
[----:B------:R-:W1:Y:S01]  /*02c0*/  S2UR UR12, SR_CTAID.X ;  /* 0x00000000000c79c3 */ /* 0x000e620000002500 */
[----:B------:R-:W-:Y:S02]  /*02d0*/  SHF.R.S32.HI R3, RZ, 0x1f, R4 ;  /* 0x0000001fff037819 */ /* 0x000fe40000011404 */
[----:B------:R-:W-:Y:S01]  /*02e0*/  ELECT P0, URZ, PT ;  /* 0x00000000003f782f */ /* 0x000fe20003800000 */
[----:B------:R-:W2:Y:S01]  /*02f0*/  SHFL.IDX PT, R5, R0, RZ, 0x1f ;  /* 0x00001fff00057589 */ /* 0x000ea200000e0000 */
[----:B------:R-:W-:Y:S02]  /*0300*/  ELECT P1, URZ, PT ;  /* 0x00000000003f782f */ /* 0x000fe40003820000 */
[----:B------:R-:W-:Y:S01]  /*0310*/  LEA.HI R3, R3, R4, RZ, 0x7 ;  /* 0x0000000403037211 */ /* 0x000fe200078f38ff */
[----:B0-----:R-:W-:Y:S01]  /*0320*/  ULDC UR4, c[0x0][0x150] ;  /* 0x0000540000047ab9 */ /* 0x001fe20000000800 */
[----:B------:R-:W0:Y:S01]  /*0330*/  S2R R6, SR_CTAID.Y ;  /* 0x0000000000067919 */ /* 0x000e220000002600 */
[----:B------:R-:W-:Y:S01]  /*0340*/  SHF.R.S32.HI R11, RZ, 0x1f, R8 ;  /* 0x0000001fff0b7819 */ /* 0x000fe20000011408 */
[----:B------:R-:W3:Y:S01]  /*0350*/  LDC R21, c[0x0][0x148] ;  /* 0x00005200ff157b82 */ /* 0x000ee20000000800 */
[----:B------:R-:W-:Y:S01]  /*0360*/  LOP3.LUT R3, R3, 0xffffff80, RZ, 0xc0, !PT ;  /* 0xffffff8003037812 */ /* 0x000fe200078ec0ff */
[----:B------:R-:W-:Y:S01]  /*0370*/  UMOV UR11, 0x80 ;  /* 0x00000080000b7882 */ /* 0x000fe20000000000 */
[----:B------:R-:W-:Y:S01]  /*0380*/  LEA.HI R11, R11, R8, RZ, 0x2 ;  /* 0x000000080b0b7211 */ /* 0x000fe200078f10ff */
[----:B------:R-:W-:Y:S01]  /*0390*/  NOP ;  /* 0x0000000000007918 */ /* 0x000fe20000000000 */
[----:B------:R-:W-:Y:S01]  /*03a0*/  NOP ;  /* 0x0000000000007918 */ /* 0x000fe20000000000 */
[----:B------:R-:W-:Y:S01]  /*03b0*/  IMAD.IADD R3, R4, 0x1, -R3 ;  /* 0x0000000104037824 */ /* 0x000fe200078e0a03 */
[----:B------:R-:W-:Y:S01]  /*03c0*/  LOP3.LUT R11, R11, 0x3ffffffc, RZ, 0xc0, !PT ;  /* 0x3ffffffc0b0b7812 */ /* 0x000fe200078ec0ff */
[----:B------:R-:W4:Y:S01]  /*03d0*/  LDC R15, c[0x0][0x140] ;  /* 0x00005000ff0f7b82 */ /* 0x000f220000000800 */
[C---:B------:R-:W-:Y:S01]  /*03e0*/  VIADD R35, R10.reuse, 0xffffffff ;  /* 0xffffffff0a237836 */ /* 0x040fe20000000000 */
[----:B------:R-:W-:-:S02]  /*03f0*/  ISETP.NE.AND P2, PT, R10, RZ, PT ;  /* 0x000000ff0a00720c */ /* 0x000fc40003f45270 */
[----:B------:R-:W-:Y:S01]  /*0400*/  SHF.R.S32.HI R14, RZ, 0x1f, R3 ;  /* 0x0000001fff0e7819 */ /* 0x000fe20000011403 */
[----:B------:R-:W-:Y:S01]  /*0410*/  IMAD.IADD R11, R8, 0x1, -R11 ;  /* 0x00000001080b7824 */ /* 0x000fe200078e0a0b */
[----:B-----5:R-:W-:Y:S02]  /*0420*/  ISETP.NE.OR P0, PT, R9, RZ, !P0 ;  /* 0x000000ff0900720c */ /* 0x020fe40004705670 */
[----:B-1----:R-:W-:Y:S01]  /*0430*/  I2FP.F32.U32 R12, UR12 ;  /* 0x0000000c000c7c45 */ /* 0x002fe20008201000 */
[----:B------:R-:W1:Y:S01]  /*0440*/  LDC R13, c[0x0][0x144] ;  /* 0x00005100ff0d7b82 */ /* 0x000e620000000800 */
[----:B--2---:R-:W-:Y:S02]  /*0450*/  ISETP.NE.OR P1, PT, R5, RZ, !P1 ;  /* 0x000000ff0500720c */ /* 0x004fe40004f25670 */
[----:B------:R-:W-:Y:S01]  /*0460*/  LEA.HI R0, R14, R3, RZ, 0x3 ;  /* 0x000000030e007211 */ /* 0x000fe200078f18ff */
[----:B------:R-:W-:Y:S01]  /*0470*/  FMUL R12, R12, UR4 ;  /* 0x000000040c0c7c20 */ /* 0x000fe20008400000 */
[----:B------:R-:W-:Y:S01]  /*0480*/  ULDC UR4, c[0x0][0x154] ;  /* 0x0000550000047ab9 */ /* 0x000fe20000000800 */
[----:B------:R-:W-:-:S02]  /*0490*/  SHF.R.S32.HI R5, RZ, 0x1f, R2 ;  /* 0x0000001fff057819 */ /* 0x000fc40000011402 */
[--C-:B------:R-:W-:Y:S02]  /*04a0*/  SHF.R.S32.HI R9, RZ, 0x3, R0.reuse ;  /* 0x00000003ff097819 */ /* 0x100fe40000011400 */
[----:B------:R-:W-:Y:S01]  /*04b0*/  VOTEU.ALL UP0, P0 ;  /* 0x00000000003f7886 */ /* 0x000fe20000000000 */
[----:B------:R-:W-:Y:S01]  /*04c0*/  SHF.R.S32.HI R0, RZ, 0x1f, R0 ;  /* 0x0000001fff007819 */ /* 0x000fe20000011400 */
[----:B------:R-:W2:Y:S01]  /*04d0*/  F2I.U32.TRUNC.NTZ R12, R12 ;  /* 0x0000000c000c7305 */ /* 0x000ea2000020f000 */
[----:B0-----:R-:W-:Y:S01]  /*04e0*/  I2FP.F32.U32 R8, R6 ;  /* 0x0000000600087245 */ /* 0x001fe20000201000 */
[----:B------:R-:W-:Y:S01]  /*04f0*/  VOTEU.ALL UP1, P1 ;  /* 0x00000000003f7886 */ /* 0x000fe20000820000 */
[----:B------:R-:W0:Y:S01]  /*0500*/  @!UP0 S2UR UR7, SR_CgaCtaId ;  /* 0x00000000000789c3 */ /* 0x000e220000008800 */
[----:B------:R-:W-:Y:S01]  /*0510*/  LEA.HI R0, R0, R9, RZ, 0x2 ;  /* 0x0000000900007211 */ /* 0x000fe200078f10ff */
[----:B------:R-:W-:Y:S01]  /*0520*/  @!UP0 UMOV UR6, 0x400 ;  /* 0x0000040000068882 */ /* 0x000fe20000000000 */
[----:B------:R-:W-:Y:S01]  /*0530*/  FMUL R8, R8, UR4 ;  /* 0x0000000408087c20 */ /* 0x000fe20008400000 */
[----:B------:R-:W-:Y:S01]  /*0540*/  LEA.HI R5, R5, R2, RZ, 0x2 ;  /* 0x0000000205057211 */ /* 0x000fe200078f10ff */
[----:B------:R-:W-:Y:S01]  /*0550*/  UMOV UR4, 0x20 ;  /* 0x0000002000047882 */ /* 0x000fe20000000000 */
[----:B------:R-:W-:Y:S01]  /*0560*/  LOP3.LUT R0, R0, 0xfffffffc, RZ, 0xc0, !PT ;  /* 0xfffffffc00007812 */ /* 0x000fe200078ec0ff */
[----:B------:R-:W-:-:S04]  /*0570*/  @!UP0 UIADD3 UR4, -UR4, 0x100000, URZ ;  /* 0x0010000004048890 */ /* 0x000fc8000fffe13f */
[----:B------:R-:W-:Y:S02]  /*0580*/  @!UP0 USHF.L.U32 UR5, UR4, 0xb, URZ ;  /* 0x0000000b04058899 */ /* 0x000fe4000800063f */
[----:B------:R-:W-:Y:S01]  /*0590*/  @!UP0 USHF.L.U32 UR4, UR4, 0x1, URZ ;  /* 0x0000000104048899 */ /* 0x000fe2000800063f */
[----:B------:R-:W5:Y:S01]  /*05a0*/  @!UP1 S2UR UR10, SR_CgaCtaId ;  /* 0x00000000000a99c3 */ /* 0x000f620000008800 */
[----:B------:R-:W3:Y:S01]  /*05b0*/  F2I.U32.TRUNC.NTZ R8, R8 ;  /* 0x0000000800087305 */ /* 0x000ee2000020f000 */
[----:B------:R-:W-:Y:S01]  /*05c0*/  LOP3.LUT R5, R5, 0xfffffffc, RZ, 0xc0, !PT ;  /* 0xfffffffc05057812 */ /* 0x000fe200078ec0ff */
[----:B------:R-:W-:Y:S01]  /*05d0*/  IMAD.IADD R0, R9, 0x1, -R0 ;  /* 0x0000000109007824 */ /* 0x000fe200078e0a00 */
[----:B------:R-:W-:Y:S01]  /*05e0*/  @!UP1 UMOV UR9, 0x400 ;  /* 0x0000040000099882 */ /* 0x000fe20000000000 */
[----:B--2---:R-:W-:Y:S01]  /*05f0*/  IMAD.MOV R12, RZ, RZ, -R12 ;  /* 0x000000ffff0c7224 */ /* 0x004fe200078e0a0c */
[----:B------:R-:W-:Y:S01]  /*0600*/  VOTEU.ALL UP2, P1 ;  /* 0x00000000003f7886 */ /* 0x000fe20000840000 */
[----:B------:R-:W-:Y:S01]  /*0610*/  IMAD R0, R11, 0x4, R0 ;  /* 0x000000040b007824 */ /* 0x000fe200078e0200 */
[----:B------:R-:W-:Y:S01]  /*0620*/  VOTEU.ALL UP3, P1 ;  /* 0x00000000003f7886 */ /* 0x000fe20000860000 */
[----:B------:R-:W-:Y:S01]  /*0630*/  IMAD.IADD R5, R2, 0x1, -R5 ;  /* 0x0000000102057824 */ /* 0x000fe200078e0a05 */
[----:B------:R-:W-:Y:S01]  /*0640*/  VOTEU.ALL UP4, P1 ;  /* 0x00000000003f7886 */ /* 0x000fe20000880000 */
[C---:B------:R-:W-:Y:S01]  /*0650*/  IMAD.SHL.U32 R9, R0.reuse, 0x4, RZ ;  /* 0x0000000400097824 */ /* 0x040fe200078e00ff */
[----:B------:R-:W-:Y:S01]  /*0660*/  VOTEU.ALL UP5, P1 ;  /* 0x00000000003f7886 */ /* 0x000fe200008a0000 */
[----:B----4-:R-:W-:Y:S01]  /*0670*/  ISETP.EQ.U32.AND P3, PT, R15, 0x1, PT ;  /* 0x000000010f00780c */ /* 0x010fe20003f62070 */
[----:B-1----:R-:W-:Y:S01]  /*0680*/  IMAD R20, R13, R12, UR12 ;  /* 0x0000000c0d147e24 */ /* 0x002fe2000f8e020c */
[----:B------:R-:W-:Y:S01]  /*0690*/  ISETP.NE.AND P1, PT, R5, 0x3, PT ;  /* 0x000000030500780c */ /* 0x000fe20003f25270 */
[----:B0-----:R-:W-:Y:S01]  /*06a0*/  @!UP0 ULEA UR8, UR7, UR6, 0x18 ;  /* 0x0000000607088291 */ /* 0x001fe2000f8ec03f */
[----:B---3--:R-:W-:Y:S01]  /*06b0*/  IMAD.MOV R24, RZ, RZ, -R8 ;  /* 0x000000ffff187224 */ /* 0x008fe200078e0a08 */
[----:B------:R-:W-:Y:S01]  /*06c0*/  LOP3.LUT R152, R0, 0xc, R9, 0x78, !PT ;  /* 0x0000000c00987812 */ /* 0x000fe200078e7809 */
[----:B------:R-:W-:-:S04]  /*06d0*/  @!UP1 UIADD3 UR6, -UR11, 0x100000, URZ ;  /* 0x001000000b069890 */ /* 0x000fc8000fffe13f */
[----:B------:R-:W-:Y:S02]  /*06e0*/  @!UP1 USHF.L.U32 UR7, UR6, 0xb, URZ ;  /* 0x0000000b06079899 */ /* 0x000fe4000800063f */
[----:B------:R-:W-:Y:S01]  /*06f0*/  @!UP1 USHF.L.U32 UR6, UR6, 0x1, URZ ;  /* 0x0000000106069899 */ /* 0x000fe2000800063f */
[----:B------:R-:W-:Y:S01]  /*0700*/  ISETP.EQ.OR P1, PT, R5, RZ, !P1 ;  /* 0x000000ff0500720c */ /* 0x000fe20004f22670 */
[----:B------:R-:W-:Y:S01]  /*0710*/  IMAD R9, R21, R24, R6 ;  /* 0x0000001815097224 */ /* 0x000fe200078e0206 */
[----:B------:R-:W-:Y:S01]  /*0720*/  VOTEU.ALL UP0, P0 ;  /* 0x00000000003f7886 */ /* 0x000fe20000000000 */
[----:B------:R-:W-:Y:S01]  /*0730*/  ISETP.GE.U32.AND P5, PT, R35, 0x2, PT ;  /* 0x000000022300780c */ /* 0x000fe20003fa6070 */
[----:B-----5:R-:W-:Y:S01]  /*0740*/  @!UP1 ULEA UR9, UR10, UR9, 0x18 ;  /* 0x000000090a099291 */ /* 0x020fe2000f8ec03f */
[----:B------:R-:W-:Y:S01]  /*0750*/  ISETP.EQ.AND P1, PT, R10, RZ, P1 ;  /* 0x000000ff0a00720c */ /* 0x000fe20000f22270 */
[----:B------:R-:W-:Y:S01]  /*0760*/  VOTEU.ALL UP1, P0 ;  /* 0x00000000003f7886 */ /* 0x000fe20000020000 */
[----:B------:R-:W-:Y:S01]  /*0770*/  LOP3.LUT P0, RZ, R3, 0x7, RZ, 0xc0, !PT ;  /* 0x0000000703ff7812 */ /* 0x000fe2000780c0ff */
[----:B------:R-:W0:Y:S02]  /*0780*/  FENCE.VIEW.ASYNC.S ;  /* 0x00000000000073c6 */ /* 0x000e240000000000 */
[----:B0-----:R0:W1:Y:S01]  /*0790*/  @!UP0 SYNCS.EXCH.64 URZ, [UR8+0x60], UR4 ;  /* 0x00006004083f85b2 */ /* 0x0010620008000100 */
[----:B------:R-:W-:Y:S01]  /*07a0*/  ISETP.NE.AND P4, PT, R9, R152, PT ;  /* 0x000000980900720c */ /* 0x000fe20003f85270 */
[----:B------:R0:W2:Y:S01]  /*07b0*/  SHFL.IDX PT, R0, R7, RZ, 0x1f ;  /* 0x00001fff07007589 */ /* 0x0000a200000e0000 */
[----:B------:R-:W-:-:S02]  /*07c0*/  ISETP.LT.U32.AND P0, PT, R152, 0x2, !P0 ;  /* 0x000000029800780c */ /* 0x000fc40004701070 */
[----:B------:R-:W-:Y:S02]  /*07d0*/  ISETP.EQ.OR P4, PT, R20, RZ, !P4 ;  /* 0x000000ff1400720c */ /* 0x000fe40006782670 */
[----:B------:R-:W-:Y:S02]  /*07e0*/  SEL R16, RZ, 0x1, !P1 ;  /* 0x00000001ff107807 */ /* 0x000fe40004800000 */
[----:B------:R-:W-:Y:S02]  /*07f0*/  PLOP3.LUT P0, PT, P0, P4, PT, 0x80, 0x0 ;  /* 0x000000000000781c */ /* 0x000fe40000709070 */
[----:B------:R-:W-:Y:S02]  /*0800*/  SEL R16, R16, 0x2, P5 ;  /* 0x0000000210107807 */ /* 0x000fe40002800000 */
[----:B------:R-:W-:Y:S01]  /*0810*/  P2R R155, PR, RZ, 0x1 ;  /* 0x00000001ff9b7803 */ /* 0x000fe20000000000 */
[----:B------:R0:W3:Y:S01]  /*0820*/  @!UP1 SYNCS.EXCH.64 URZ, [UR8+0x68], UR4 ;  /* 0x00006804083f95b2 */ /* 0x0000e20008000100 */
[----:B------:R-:W-:Y:S01]  /*0830*/  NOP ;  /* 0x0000000000007918 */ /* 0x000fe20000000000 */
[----:B------:R0:W4:Y:S01]  /*0840*/  @!UP2 SYNCS.EXCH.64 URZ, [UR9+0x40], UR6 ;  /* 0x00004006093fa5b2 */ /* 0x0001220008000100 */
[----:B------:R0:W0:Y:S01]  /*0850*/  @!UP3 SYNCS.EXCH.64 URZ, [UR9+0x48], UR6 ;  /* 0x00004806093fb5b2 */ /* 0x0000220008000100 */
[----:B------:R0:W0:Y:S01]  /*0860*/  @!UP4 SYNCS.EXCH.64 URZ, [UR9+0x50], UR6 ;  /* 0x00005006093fc5b2 */ /* 0x0000220008000100 */
[----:B------:R0:W0:Y:S01]  /*0870*/  @!UP5 SYNCS.EXCH.64 URZ, [UR9+0x58], UR6 ;  /* 0x00005806093fd5b2 */ /* 0x0000220008000100 */
[----:B------:R-:W-:Y:S01]  /*0880*/  NOP ;  /* 0x0000000000007918 */ /* 0x000fe20000000000 */
[----:B------:R-:W-:Y:S05]  /*0890*/  @!P3 BRA `(.L_x_3) ;  /* 0x000000000008b947 */ /* 0x000fea0003800000 */
[----:B01-34-:R-:W-:Y:S01]  /*08a0*/  UCGABAR_ARV ;  /* 0x00000000000079c7 */ /* 0x01bfe20008000000 */
[----:B------:R-:W-:Y:S05]  /*08b0*/  BRA `(.L_x_4) ;  /* 0x0000000000047947 */ /* 0x000fea0003800000 */
.L_x_3:
[----:B01-34-:R-:W-:Y:S01]  /*08c0*/  NOP ;  /* 0x0000000000007918 */ /* 0x01bfe20000000000 */
.L_x_4:
[----:B------:R-:W-:Y:S01]  /*08d0*/  ULDC.64 UR4, c[0x0][0x598] ;  /* 0x0001660000047ab9 */ /* 0x000fe20000000a00 */
[----:B------:R-:W-:Y:S01]  /*08e0*/  ULDC.64 UR36, c[0x0][0x208] ;  /* 0x0000820000247ab9 */ /* 0x000fe20000000a00 */
[----:B------:R-:W-:-:S04]  /*08f0*/  ISETP.NE.U32.AND P0, PT, RZ, UR4, PT ;  /* 0x00000004ff007c0c */ /* 0x000fc8000bf05070 */
[----:B------:R-:W-:-:S13]  /*0900*/  ISETP.NE.AND.EX P0, PT, RZ, UR5, PT, P0 ;  /* 0x00000005ff007c0c */ /* 0x000fda000bf05300 */
[----:B------:R-:W-:Y:S05]  /*0910*/  @!P0 BRA `(.L_x_5) ;  /* 0x00000000001c8947 */ /* 0x000fea0003800000 */
[----:B------:R-:W0:Y:S02]  /*0920*/  LDC.64 R8, c[0x0][0x598] ;  /* 0x00016600ff087b82 */ /* 0x000e240000000a00 */
[----:B0-----:R-:W3:Y:S02]  /*0930*/  LDG.E.64 R8, desc[UR36][R8.64] ;  /* 0x0000002408087981 */ /* 0x001ee4000c1e1b00 */
[----:B---3--:R-:W-:-:S04]  /*0940*/  ISETP.NE.U32.AND P0, PT, R8, RZ, PT ;  /* 0x000000ff0800720c */ /* 0x008fc80003f05070 */
[----:B------:R-:W-:-:S13]  /*0950*/  ISETP.NE.AND.EX P0, PT, R9, RZ, PT, P0 ;  /* 0x000000ff0900720c */ /* 0x000fda0003f05300 */
[----:B------:R-:W-:Y:S05]  /*0960*/  @!P0 BRA `(.L_x_5) ;  /* 0x0000000000088947 */ /* 0x000fea0003800000 */
[----:B------:R0:W5:Y:S01]  /*0970*/  LD.E R153, desc[UR36][R8.64] ;  /* 0x0000002408997980 */ /* 0x000162000c101900 */
[----:B------:R-:W-:Y:S05]  /*0980*/  BRA `(.L_x_6) ;  /* 0x0000000000247947 */ /* 0x000fea0003800000 */
.L_x_5:
[----:B------:R-:W-:Y:S02]  /*0990*/  ULDC.64 UR4, c[0x0][0x588] ;  /* 0x0001620000047ab9 */ /* 0x000fe40000000a00 */
[----:B------:R-:W-:-:S04]  /*09a0*/  ISETP.NE.U32.AND P0, PT, RZ, UR4, PT ;  /* 0x00000004ff007c0c */ /* 0x000fc8000bf05070 */
[----:B------:R-:W-:-:S13]  /*09b0*/  ISETP.NE.AND.EX P0, PT, RZ, UR5, PT, P0 ;  /* 0x00000005ff007c0c */ /* 0x000fda000bf05300 */
[----:B------:R-:W-:Y:S05]  /*09c0*/  @!P0 BRA `(.L_x_7) ;  /* 0x00000000000c8947 */ /* 0x000fea0003800000 */
[----:B------:R-:W0:Y:S02]  /*09d0*/  LDC.64 R8, c[0x0][0x588] ;  /* 0x00016200ff087b82 */ /* 0x000e240000000a00 */
[----:B0-----:R1:W5:Y:S01]  /*09e0*/  LDG.E R153, desc[UR36][R8.64] ;  /* 0x0000002408997981 */ /* 0x001362000c1e1900 */
[----:B------:R-:W-:Y:S05]  /*09f0*/  BRA `(.L_x_6) ;  /* 0x0000000000087947 */ /* 0x000fea0003800000 */
.L_x_7:
[----:B------:R-:W-:Y:S02]  /*0a00*/  ULDC UR4, c[0x0][0x580] ;  /* 0x0001600000047ab9 */ /* 0x000fe40000000800 */
[----:B------:R-:W-:-:S07]  /*0a10*/  IMAD.U32 R153, RZ, RZ, UR4 ;  /* 0x00000004ff997e24 */ /* 0x000fce000f8e00ff */
.L_x_6:
[----:B------:R-:W-:Y:S02]  /*0a20*/  ULDC.64 UR4, c[0x0][0x5a0] ;  /* 0x0001680000047ab9 */ /* 0x000fe40000000a00 */
[----:B------:R-:W-:-:S04]  /*0a30*/  ISETP.NE.U32.AND P0, PT, RZ, UR4, PT ;  /* 0x00000004ff007c0c */ /* 0x000fc8000bf05070 */
[----:B------:R-:W-:-:S13]  /*0a40*/  ISETP.NE.AND.EX P0, PT, RZ, UR5, PT, P0 ;  /* 0x00000005ff007c0c */ /* 0x000fda000bf05300 */
[----:B------:R-:W-:Y:S05]  /*0a50*/  @!P0 BRA `(.L_x_8) ;  /* 0x00000000001c8947 */ /* 0x000fea0003800000 */
[----:B01----:R-:W0:Y:S02]  /*0a60*/  LDC.64 R8, c[0x0][0x5a0] ;  /* 0x00016800ff087b82 */ /* 0x003e240000000a00 */
[----:B0-----:R-:W3:Y:S02]  /*0a70*/  LDG.E.64 R8, desc[UR36][R8.64] ;  /* 0x0000002408087981 */ /* 0x001ee4000c1e1b00 */
[----:B---3--:R-:W-:-:S04]  /*0a80*/  ISETP.NE.U32.AND P0, PT, R8, RZ, PT ;  /* 0x000000ff0800720c */ /* 0x008fc80003f05070 */
[----:B------:R-:W-:-:S13]  /*0a90*/  ISETP.NE.AND.EX P0, PT, R9, RZ, PT, P0 ;  /* 0x000000ff0900720c */ /* 0x000fda0003f05300 */
[----:B------:R-:W-:Y:S05]  /*0aa0*/  @!P0 BRA `(.L_x_8) ;  /* 0x0000000000088947 */ /* 0x000fea0003800000 */
[----:B------:R0:W5:Y:S01]  /*0ab0*/  LD.E R154, desc[UR36][R8.64] ;  /* 0x00000024089a7980 */ /* 0x000162000c101900 */
[----:B------:R-:W-:Y:S05]  /*0ac0*/  BRA `(.L_x_9) ;  /* 0x0000000000247947 */ /* 0x000fea0003800000 */
.L_x_8:
[----:B------:R-:W-:Y:S02]  /*0ad0*/  ULDC.64 UR4, c[0x0][0x590] ;  /* 0x0001640000047ab9 */ /* 0x000fe40000000a00 */
[----:B------:R-:W-:-:S04]  /*0ae0*/  ISETP.NE.U32.AND P0, PT, RZ, UR4, PT ;  /* 0x00000004ff007c0c */ /* 0x000fc8000bf05070 */
[----:B------:R-:W-:-:S13]  /*0af0*/  ISETP.NE.AND.EX P0, PT, RZ, UR5, PT, P0 ;  /* 0x00000005ff007c0c */ /* 0x000fda000bf05300 */
[----:B------:R-:W-:Y:S05]  /*0b00*/  @!P0 BRA `(.L_x_10) ;  /* 0x00000000000c8947 */ /* 0x000fea0003800000 */
[----:B01----:R-:W0:Y:S02]  /*0b10*/  LDC.64 R8, c[0x0][0x590] ;  /* 0x00016400ff087b82 */ /* 0x003e240000000a00 */
[----:B0-----:R1:W5:Y:S01]  /*0b20*/  LDG.E R154, desc[UR36][R8.64] ;  /* 0x00000024089a7981 */ /* 0x001362000c1e1900 */
[----:B------:R-:W-:Y:S05]  /*0b30*/  BRA `(.L_x_9) ;  /* 0x0000000000087947 */ /* 0x000fea0003800000 */
.L_x_10:
[----:B------:R-:W-:Y:S02]  /*0b40*/  ULDC UR4, c[0x0][0x584] ;  /* 0x0001610000047ab9 */ /* 0x000fe40000000800 */
[----:B------:R-:W-:-:S07]  /*0b50*/  IMAD.U32 R154, RZ, RZ, UR4 ;  /* 0x00000004ff9a7e24 */ /* 0x000fce000f8e00ff */
.L_x_9:
[----:B------:R-:W3:Y:S01]  /*0b60*/  LDC R2, c[0x0][0x65c] ;  /* 0x00019700ff027b82 */ /* 0x000ee20000000800 */
[----:B------:R-:W-:Y:S01]  /*0b70*/  ULDC UR6, c[0x0][0x28c] ;  /* 0x0000a30000067ab9 */ /* 0x000fe20000000800 */
[----:B------:R-:W-:Y:S01]  /*0b80*/  ISETP.NE.AND P0, PT, R10, 0x2, PT ;  /* 0x000000020a00780c */ /* 0x000fe20003f05270 */
[----:B------:R-:W-:Y:S01]  /*0b90*/  UIADD3 UR6, UR6, 0x3f, URZ ;  /* 0x0000003f06067890 */ /* 0x000fe2000fffe03f */
[----:B01----:R-:W-:Y:S01]  /*0ba0*/  IMAD.U32 R8, RZ, RZ, UR12 ;  /* 0x0000000cff087e24 */ /* 0x003fe2000f8e00ff */
[----:B------:R-:W-:Y:S01]  /*0bb0*/  UMOV UR38, URZ ;  /* 0x0000003f00267c82 */ /* 0x000fe20008000000 */
[----:B------:R-:W-:Y:S01]  /*0bc0*/  IMAD.MOV.U32 R9, RZ, RZ, RZ ;  /* 0x000000ffff097224 */ /* 0x000fe200078e00ff */
[----:B------:R-:W-:Y:S01]  /*0bd0*/  USHF.R.S32.HI UR7, URZ, 0x1f, UR6 ;  /* 0x0000001f3f077899 */ /* 0x000fe20008011406 */
[----:B------:R-:W-:Y:S01]  /*0be0*/  UMOV UR39, URZ ;  /* 0x0000003f00277c82 */ /* 0x000fe20008000000 */
[----:B------:R-:W-:Y:S02]  /*0bf0*/  ULDC.64 UR8, c[0x0][0x650] ;  /* 0x0001940000087ab9 */ /* 0x000fe40000000a00 */
[----:B------:R-:W-:-:S04]  /*0c00*/  ULEA.HI UR7, UR7, UR6, URZ, 0x6 ;  /* 0x0000000607077291 */ /* 0x000fc8000f8f303f */
[----:B------:R-:W-:Y:S01]  /*0c10*/  USHF.R.S32.HI UR40, URZ, 0x6, UR7 ;  /* 0x000000063f287899 */ /* 0x000fe20008011407 */
[----:B---3--:R-:W-:-:S13]  /*0c20*/  ISETP.NE.AND P1, PT, R2, 0x1, PT ;  /* 0x000000010200780c */ /* 0x008fda0003f25270 */
[----:B------:R-:W0:Y:S01]  /*0c30*/  @P1 LDC R19, c[0x0][0x10] ;  /* 0x00000400ff131b82 */ /* 0x000e220000000800 */
[----:B------:R-:W-:Y:S02]  /*0c40*/  @P1 IMAD.MOV.U32 R7, RZ, RZ, RZ ;  /* 0x000000ffff071224 */ /* 0x000fe400078e00ff */
[----:B------:R-:W-:-:S05]  /*0c50*/  @P1 IMAD.MOV.U32 R17, RZ, RZ, RZ ;  /* 0x000000ffff111224 */ /* 0x000fca00078e00ff */
[----:B------:R-:W1:Y:S01]  /*0c60*/  @!P1 LDC R11, c[0x0][0xc] ;  /* 0x00000300ff0b9b82 */ /* 0x000e620000000800 */
[----:B------:R-:W-:Y:S01]  /*0c70*/  ULDC UR4, c[0x0][0xc] ;  /* 0x0000030000047ab9 */ /* 0x000fe20000000800 */
[----:B------:R-:W-:Y:S02]  /*0c80*/  ULDC UR5, c[0x0][0x10] ;  /* 0x0000040000057ab9 */ /* 0x000fe40000000800 */
[----:B------:R-:W-:-:S04]  /*0c90*/  UIMAD.WIDE.U32 UR4, UR4, UR5, URZ ;  /* 0x00000005040472a5 */ /* 0x000fc8000f8e003f */
[----:B------:R-:W3:Y:S01]  /*0ca0*/  LDC R2, c[0x0][0x14] ;  /* 0x00000500ff027b82 */ /* 0x000ee20000000800 */
[----:B0-----:R-:W-:-:S04]  /*0cb0*/  @P1 IMAD.WIDE.U32 R18, R19, UR12, R6 ;  /* 0x0000000c13121c25 */ /* 0x001fc8000f8e0006 */
[----:B------:R-:W-:Y:S02]  /*0cc0*/  @P1 IMAD.IADD R17, R19, 0x1, R17 ;  /* 0x0000000113111824 */ /* 0x000fe400078e0211 */
[----:B-1----:R-:W-:-:S04]  /*0cd0*/  @!P1 IMAD.WIDE.U32 R8, R6, R11, R8 ;  /* 0x0000000b06089225 */ /* 0x002fc800078e0008 */
[----:B------:R-:W-:Y:S02]  /*0ce0*/  @!P1 IMAD.MOV.U32 R18, RZ, RZ, R8 ;  /* 0x000000ffff129224 */ /* 0x000fe400078e0008 */
[----:B------:R-:W-:Y:S02]  /*0cf0*/  @!P1 IMAD.MOV.U32 R17, RZ, RZ, R9 ;  /* 0x000000ffff119224 */ /* 0x000fe400078e0009 */
[----:B---3--:R-:W-:-:S04]  /*0d00*/  IMAD.WIDE.U32 R12, R2, UR4, RZ ;  /* 0x00000004020c7c25 */ /* 0x008fc8000f8e00ff */
[----:B------:R-:W-:Y:S01]  /*0d10*/  IMAD R23, R2, UR5, RZ ;  /* 0x0000000502177c24 */ /* 0x000fe2000f8e02ff */
[----:B------:R0:W-:Y:S03]  /*0d20*/  STL.64 [R1], R12 ;  /* 0x0000000c01007387 */ /* 0x0001e60000100a00 */
[----:B------:R-:W-:Y:S01]  /*0d30*/  IMAD.IADD R23, R13, 0x1, R23 ;  /* 0x000000010d177824 */ /* 0x000fe200078e0217 */
[----:B------:R-:W-:Y:S06]  /*0d40*/  @P0 BRA `(.L_x_11) ;  /* 0x0000000000200947 */ /* 0x000fec0003800000 */
[----:B------:R-:W-:Y:S01]  /*0d50*/  UISETP.GE.U32.AND UP0, UPT, UR40, 0x3, UPT ;  /* 0x000000032800788c */ /* 0x000fe2000bf06070 */
[----:B------:R-:W-:Y:S01]  /*0d60*/  IADD3 R18, P0, R18, R12, RZ ;  /* 0x0000000c12127210 */ /* 0x000fe20007f1e0ff */
[----:B------:R-:W-:Y:S01]  /*0d70*/  UIMAD.WIDE.U32 UR4, UR40, -0x55555555, URZ ;  /* 0xaaaaaaab280478a5 */ /* 0x000fe2000f8e003f */
[----:B------:R-:W-:-:S03]  /*0d80*/  UMOV UR39, URZ ;  /* 0x0000003f00277c82 */ /* 0x000fc60008000000 */
[----:B------:R-:W-:Y:S01]  /*0d90*/  USHF.R.U32.HI UR4, URZ, 0x1, UR5 ;  /* 0x000000013f047899 */ /* 0x000fe20008011605 */
[----:B------:R-:W-:-:S03]  /*0da0*/  IMAD.X R17, R23, 0x1, R17, P0 ;  /* 0x0000000117117824 */ /* 0x000fc600000e0611 */
[----:B------:R-:W-:Y:S02]  /*0db0*/  UIMAD UR38, UR4, -0x3, UR40 ;  /* 0xfffffffd042678a4 */ /* 0x000fe4000f8e0228 */
[----:B------:R-:W-:-:S12]  /*0dc0*/  @UP0 ULOP3.LUT UR39, UR4, 0x1, URZ, 0xc0, !UPT ;  /* 0x0000000104270892 */ /* 0x000fd8000f8ec03f */
.L_x_11:
[----:B------:R-:W-:Y:S01]  /*0dd0*/  ISETP.GE.U32.AND P0, PT, R18, UR8, PT ;  /* 0x0000000812007c0c */ /* 0x000fe2000bf06070 */
[----:B------:R-:W-:Y:S01]  /*0de0*/  IMAD.MOV.U32 R19, RZ, RZ, -0x1 ;  /* 0xffffffffff137424 */ /* 0x000fe200078e00ff */
[----:B------:R-:W-:Y:S01]  /*0df0*/  PRMT R8, RZ, 0x7610, R8 ;  /* 0x00007610ff087816 */ /* 0x000fe20000000008 */
[----:B------:R-:W-:Y:S01]  /*0e00*/  IMAD.MOV.U32 R22, RZ, RZ, -0x1 ;  /* 0xffffffffff167424 */ /* 0x000fe200078e00ff */
[----:B------:R-:W-:Y:S01]  /*0e10*/  ISETP.GE.U32.AND.EX P0, PT, R17, UR9, PT, P0 ;  /* 0x0000000911007c0c */ /* 0x000fe2000bf06100 */
[----:B------:R-:W-:-:S12]  /*0e20*/  IMAD.MOV.U32 R2, RZ, RZ, -0x1 ;  /* 0xffffffffff027424 */ /* 0x000fd800078e00ff */
[----:B------:R-:W-:Y:S05]  /*0e30*/  @P0 BRA `(.L_x_12) ;  /* 0x00000004002c0947 */ /* 0x000fea0003800000 */
[----:B------:R-:W1:Y:S01]  /*0e40*/  LDC.64 R26, c[0x0][0x628] ;  /* 0x00018a00ff1a7b82 */ /* 0x000e620000000a00 */
[----:B------:R-:W-:Y:S02]  /*0e50*/  IMAD.MOV.U32 R8, RZ, RZ, R18 ;  /* 0x000000ffff087224 */ /* 0x000fe400078e0012 */
[----:B------:R-:W-:-:S05]  /*0e60*/  IMAD.MOV.U32 R9, RZ, RZ, R17 ;  /* 0x000000ffff097224 */ /* 0x000fca00078e0011 */
[----:B------:R-:W3:Y:S08]  /*0e70*/  LDC R2, c[0x0][0x630] ;  /* 0x00018c00ff027b82 */ /* 0x000ef00000000800 */
[----:B------:R-:W4:Y:S01]  /*0e80*/  LDC.64 R28, c[0x0][0x620] ;  /* 0x00018800ff1c7b82 */ /* 0x000f220000000a00 */
[----:B-1----:R-:W-:-:S04]  /*0e90*/  ISETP.NE.U32.AND P0, PT, R26, RZ, PT ;  /* 0x000000ff1a00720c */ /* 0x002fc80003f05070 */
[----:B------:R-:W-:-:S13]  /*0ea0*/  ISETP.NE.AND.EX P0, PT, R27, RZ, PT, P0 ;  /* 0x000000ff1b00720c */ /* 0x000fda0003f05300 */
[----:B---34-:R-:W-:Y:S05]  /*0eb0*/  @!P0 BRA `(.L_x_13) ;  /* 0x0000000000288947 */ /* 0x018fea0003800000 */
[----:B0-----:R-:W0:Y:S02]  /*0ec0*/  LDC R13, c[0x0][0x634] ;  /* 0x00018d00ff0d7b82 */ /* 0x001e240000000800 */
[----:B0-----:R-:W-:-:S05]  /*0ed0*/  IADD3 R13, P0, R18, R13, RZ ;  /* 0x0000000d120d7210 */ /* 0x001fca0007f1e0ff */
[----:B------:R-:W-:-:S04]  /*0ee0*/  IMAD.X R15, RZ, RZ, R17, P0 ;  /* 0x000000ffff0f7224 */ /* 0x000fc800000e0611 */
[----:B------:R-:W-:-:S04]  /*0ef0*/  IMAD.WIDE.U32 R8, R15, R26, RZ ;  /* 0x0000001a0f087225 */ /* 0x000fc800078e00ff */
[----:B------:R-:W-:-:S04]  /*0f00*/  IMAD.WIDE.U32 R10, P0, R13, R27, R8 ;  /* 0x0000001b0d0a7225 */ /* 0x000fc80007800008 */
[----:B------:R-:W-:-:S04]  /*0f10*/  IMAD.WIDE.U32 R8, R13, R26, RZ ;  /* 0x0000001a0d087225 */ /* 0x000fc800078e00ff */
[----:B------:R-:W-:Y:S01]  /*0f20*/  IMAD.X R13, RZ, RZ, RZ, P0 ;  /* 0x000000ffff0d7224 */ /* 0x000fe200000e06ff */
[----:B------:R-:W-:Y:S01]  /*0f30*/  IADD3 RZ, P0, R9, R10, RZ ;  /* 0x0000000a09ff7210 */ /* 0x000fe20007f1e0ff */
[----:B------:R-:W-:-:S04]  /*0f40*/  IMAD.MOV.U32 R12, RZ, RZ, R11 ;  /* 0x000000ffff0c7224 */ /* 0x000fc800078e000b */
[----:B------:R-:W-:-:S08]  /*0f50*/  IMAD.WIDE.U32.X R8, R15, R27, R12, P0 ;  /* 0x0000001b0f087225 */ /* 0x000fd000000e040c */
.L_x_13:
[----:B------:R-:W1:Y:S01]  /*0f60*/  LDC.64 R32, c[0x0][0x640] ;  /* 0x00019000ff207b82 */ /* 0x000e620000000a00 */
[-C--:B------:R-:W-:Y:S01]  /*0f70*/  SHF.R.U64 R30, R8, R2.reuse, R9 ;  /* 0x00000002081e7219 */ /* 0x080fe20000001209 */
[----:B------:R-:W-:Y:S01]  /*0f80*/  IMAD.MOV.U32 R19, RZ, RZ, R17 ;  /* 0x000000ffff137224 */ /* 0x000fe200078e0011 */
[----:B------:R-:W-:Y:S02]  /*0f90*/  SHF.R.U32.HI R2, RZ, R2, R9 ;  /* 0x00000002ff027219 */ /* 0x000fe40000011609 */
[----:B------:R-:W-:-:S03]  /*0fa0*/  IADD3 R11, P0, RZ, -R30, RZ ;  /* 0x8000001eff0b7210 */ /* 0x000fc60007f1e0ff */
[----:B------:R-:W3:Y:S02]  /*0fb0*/  LDC R10, c[0x0][0x618] ;  /* 0x00018600ff0a7b82 */ /* 0x000ee40000000800 */
[----:B------:R-:W-:-:S04]  /*0fc0*/  IMAD.X R9, RZ, RZ, ~R2, P0 ;  /* 0x000000ffff097224 */ /* 0x000fc800000e0e02 */
[-C--:B------:R-:W-:Y:S02]  /*0fd0*/  IMAD R2, R9, R28.reuse, RZ ;  /* 0x0000001c09027224 */ /* 0x080fe400078e02ff */
[----:B0-----:R-:W0:Y:S01]  /*0fe0*/  LDC R13, c[0x0][0x608] ;  /* 0x00018200ff0d7b82 */ /* 0x001e220000000800 */
[----:B------:R-:W-:-:S04]  /*0ff0*/  IMAD.WIDE.U32 R8, R11, R28, R18 ;  /* 0x0000001c0b087225 */ /* 0x000fc800078e0012 */
[----:B------:R-:W-:Y:S02]  /*1000*/  IMAD R11, R11, R29, R2 ;  /* 0x0000001d0b0b7224 */ /* 0x000fe400078e0202 */
[----:B------:R-:W-:Y:S01]  /*1010*/  IMAD.MOV.U32 R2, RZ, RZ, -0x1 ;  /* 0xffffffffff027424 */ /* 0x000fe200078e00ff */
[----:B------:R-:W4:Y:S01]  /*1020*/  LDC R31, c[0x0][0x658] ;  /* 0x00019600ff1f7b82 */ /* 0x000f220000000800 */
[----:B------:R-:W-:Y:S01]  /*1030*/  IMAD.IADD R9, R9, 0x1, R11 ;  /* 0x0000000109097824 */ /* 0x000fe200078e020b */
[----:B-1----:R-:W-:Y:S01]  /*1040*/  ISETP.NE.U32.AND P0, PT, R32, RZ, PT ;  /* 0x000000ff2000720c */ /* 0x002fe20003f05070 */
[----:B------:R-:W-:-:S03]  /*1050*/  IMAD.MOV.U32 R28, RZ, RZ, 0x1 ;  /* 0x00000001ff1c7424 */ /* 0x000fc600078e00ff */
[----:B------:R-:W-:Y:S02]  /*1060*/  ISETP.NE.AND.EX P0, PT, R33, RZ, PT, P0 ;  /* 0x000000ff2100720c */ /* 0x000fe40003f05300 */
[----:B------:R-:W1:Y:S01]  /*1070*/  LDC R27, c[0x0][0x600] ;  /* 0x00018000ff1b7b82 */ /* 0x000e620000000800 */
[-CC-:B---3--:R-:W-:Y:S02]  /*1080*/  SHF.R.U64 R25, R8, R10.reuse, R9.reuse ;  /* 0x0000000a08197219 */ /* 0x188fe40000001209 */
[----:B------:R-:W-:-:S05]  /*1090*/  SHF.R.U32.HI R8, RZ, R10, R9 ;  /* 0x0000000aff087219 */ /* 0x000fca0000011609 */
[----:B------:R-:W3:Y:S01]  /*10a0*/  LDC R22, c[0x0][0x648] ;  /* 0x00019200ff167b82 */ /* 0x000ee20000000800 */
[-CC-:B0-----:R-:W-:Y:S02]  /*10b0*/  SHF.R.U64 R34, R25, R13.reuse, R8.reuse ;  /* 0x0000000d19227219 */ /* 0x181fe40000001208 */
[----:B------:R-:W-:-:S05]  /*10c0*/  SHF.R.U32.HI R8, RZ, R13, R8 ;  /* 0x0000000dff087219 */ /* 0x000fca0000011608 */
[----:B------:R-:W0:Y:S01]  /*10d0*/  LDC R26, c[0x0][0x638] ;  /* 0x00018e00ff1a7b82 */ /* 0x000e220000000800 */
[-CC-:B----4-:R-:W-:Y:S02]  /*10e0*/  SHF.R.U64 R36, R34, R31.reuse, R8.reuse ;  /* 0x0000001f22247219 */ /* 0x190fe40000001208 */
[-C--:B------:R-:W-:Y:S02]  /*10f0*/  SHF.L.U32 R2, R2, R31.reuse, RZ ;  /* 0x0000001f02027219 */ /* 0x080fe400000006ff */
[----:B------:R-:W-:Y:S01]  /*1100*/  SHF.R.U32.HI R9, RZ, R31, R8 ;  /* 0x0000001fff097219 */ /* 0x000fe20000011608 */
[----:B------:R-:W-:Y:S01]  /*1110*/  IMAD.MOV.U32 R8, RZ, RZ, R36 ;  /* 0x000000ffff087224 */ /* 0x000fe200078e0024 */
[----:B------:R-:W-:Y:S01]  /*1120*/  LOP3.LUT R15, RZ, R2, RZ, 0x33, !PT ;  /* 0x00000002ff0f7212 */ /* 0x000fe200078e33ff */
[----:B------:R-:W4:Y:S01]  /*1130*/  LDC R29, c[0x0][0x610] ;  /* 0x00018400ff1d7b82 */ /* 0x000f220000000800 */
[----:B------:R-:W-:Y:S05]  /*1140*/  @!P0 BRA `(.L_x_14) ;  /* 0x0000000000288947 */ /* 0x000fea0003800000 */
[----:B------:R-:W2:Y:S02]  /*1150*/  LDC R13, c[0x0][0x64c] ;  /* 0x00019300ff0d7b82 */ /* 0x000ea40000000800 */
[----:B--2---:R-:W-:-:S05]  /*1160*/  IADD3 R13, P0, R36, R13, RZ ;  /* 0x0000000d240d7210 */ /* 0x004fca0007f1e0ff */
        /* <DEDUP_REMOVED lines=8> */
.L_x_14:
[----:B---3--:R-:W-:Y:S01]  /*11f0*/  SHF.R.U64 R7, R8, R22, R9 ;  /* 0x0000001608077219 */ /* 0x008fe20000001209 */
[----:B-1----:R-:W-:Y:S01]  /*1200*/  VIADD R8, R27, 0xffffffff ;  /* 0xffffffff1b087836 */ /* 0x002fe20000000000 */
[----:B------:R-:W-:Y:S01]  /*1210*/  SHF.L.U32 R2, R28, R31, RZ ;  /* 0x0000001f1c027219 */ /* 0x000fe200000006ff */
[----:B------:R-:W-:Y:S01]  /*1220*/  @P1 IMAD R20, R21, R24, R6 ;  /* 0x0000001815141224 */ /* 0x000fe200078e0206 */
[----:B------:R-:W-:Y:S01]  /*1230*/  LOP3.LUT R15, R34, R15, RZ, 0xc0, !PT ;  /* 0x0000000f220f7212 */ /* 0x000fe200078ec0ff */
[----:B------:R-:W-:Y:S01]  /*1240*/  IMAD.MOV R9, RZ, RZ, -R7 ;  /* 0x000000ffff097224 */ /* 0x000fe200078e0a07 */
[----:B------:R-:W-:Y:S01]  /*1250*/  LOP3.LUT R8, R25, R8, RZ, 0xc0, !PT ;  /* 0x0000000819087212 */ /* 0x000fe200078ec0ff */
[----:B------:R-:W-:Y:S02]  /*1260*/  IMAD.MOV.U32 R6, RZ, RZ, 0x1 ;  /* 0x00000001ff067424 */ /* 0x000fe400078e00ff */
[----:B------:R-:W-:Y:S02]  /*1270*/  IMAD R15, R2, R7, R15 ;  /* 0x00000007020f7224 */ /* 0x000fe400078e020f */
[----:B0-----:R-:W-:-:S02]  /*1280*/  IMAD R2, R9, R26, R36 ;  /* 0x0000001a09027224 */ /* 0x001fc400078e0224 */
[----:B----4-:R-:W-:Y:S02]  /*1290*/  IMAD R19, R15, R29, R20 ;  /* 0x0000001d0f137224 */ /* 0x010fe400078e0214 */
[--C-:B------:R-:W-:Y:S01]  /*12a0*/  IMAD R2, R2, R27, R8.reuse ;  /* 0x0000001b02027224 */ /* 0x100fe200078e0208 */
[----:B------:R-:W-:-:S04]  /*12b0*/  PRMT R8, R6, 0x7610, R8 ;  /* 0x0000761006087816 */ /* 0x000fc80000000008 */
[----:B------:R-:W-:Y:S02]  /*12c0*/  SEL R22, R2, R19, !P1 ;  /* 0x0000001302167207 */ /* 0x000fe40004800000 */
[----:B------:R-:W-:Y:S01]  /*12d0*/  SEL R19, R19, R2, !P1 ;  /* 0x0000000213137207 */ /* 0x000fe20004800000 */
[----:B------:R-:W-:-:S07]  /*12e0*/  IMAD.MOV.U32 R2, RZ, RZ, R30 ;  /* 0x000000ffff027224 */ /* 0x000fce00078e001e */
.L_x_12:
[----:B------:R-:W-:Y:S05]  /*12f0*/  @!P3 BRA `(.L_x_15) ;  /* 0x00000000000cb947 */ /* 0x000fea0003800000 */
[----:B------:R-:W-:Y:S01]  /*1300*/  UCGABAR_WAIT ;  /* 0x0000000000007dc7 */ /* 0x000fe20008000000 */
[----:B------:R-:W-:Y:S01]  /*1310*/  CCTL.IVALL ;  /* 0x00000000ff00798f */ /* 0x000fe20002000000 */
[----:B------:R-:W-:Y:S05]  /*1320*/  BRA `(.L_x_16) ;  /* 0x0000000000047947 */ /* 0x000fea0003800000 */
.L_x_15:
[----:B------:R-:W-:Y:S06]  /*1330*/  BAR.SYNC.DEFER_BLOCKING 0x0 ;  /* 0x0000000000007b1d */ /* 0x000fec0000010000 */
.L_x_16:
[----:B------:R-:W-:Y:S05]  /*1340*/  @!P2 BRA `(.L_x_17) ;  /* 0x000000940080a947 */ /* 0x000fea0003800000 */
[----:B------:R-:W-:-:S13]  /*1350*/  ISETP.GT.U32.AND P0, PT, R35, 0x1, PT ;  /* 0x000000012300780c */ /* 0x000fda0003f04070 */
[----:B------:R-:W-:Y:S05]  /*1360*/  @P0 EXIT ;  /* 0x000000000000094d */ /* 0x000fea0003800000 */
.L_x_18:
[----:B------:R-:W-:-:S08]  /*1370*/  NOP ;  /* 0x0000000000007918 */ /* 0x000fd00000000000 */
[----:B------:R-:W1:Y:S02]  /*1380*/  USETMAXREG.TRY_ALLOC.CTAPOOL UP0, 0xe8 ;  /* 0x000000e8000079c8 */ /* 0x000e640008000600 */
[----:B-1----:R-:W-:-:S13]  /*1390*/  PLOP3.LUT P0, PT, PT, PT, UP0, 0x80, 0x0 ;  /* 0x000000000000781c */ /* 0x002fda0003f0f008 */
[----:B------:R-:W-:Y:S05]  /*13a0*/  @!P0 BRA `(.L_x_18) ;  /* 0xfffffffc00f08947 */ /* 0x000fea000383ffff */
[----:B------:R-:W-:-:S13]  /*13b0*/  LOP3.LUT P0, RZ, R8, 0xff, RZ, 0xc0, !PT ;  /* 0x000000ff08ff7812 */ /* 0x000fda000780c0ff */
[----:B------:R-:W-:Y:S05]  /*13c0*/  @!P0 EXIT ;  /* 0x000000000000894d */ /* 0x000fea0003800000 */
[----:B------:R-:W1:Y:S01]  /*13d0*/  S2UR UR4, SR_CgaCtaId ;  /* 0x00000000000479c3 */ /* 0x000e620000008800 */
[----:B--2---:R-:W-:Y:S01]  /*13e0*/  VIADD R0, R0, 0xffffffff ;  /* 0xffffffff00007836 */ /* 0x004fe20000000000 */
[CC--:B------:R-:W-:Y:S01]  /*13f0*/  LEA.HI R4, R14.reuse, R3.reuse, RZ, 0x2 ;  /* 0x000000030e047211 */ /* 0x0c0fe200078f10ff */
[----:B------:R-:W-:Y:S01]  /*1400*/  UMOV UR41, 0x400 ;  /* 0x0000040000297882 */ /* 0x000fe20000000000 */
[----:B------:R-:W-:Y:S01]  /*1410*/  LEA.HI R14, R14, R3, RZ, 0x5 ;  /* 0x000000030e0e7211 */ /* 0x000fe200078f28ff */
[----:B------:R-:W-:Y:S01]  /*1420*/  UISETP.LT.AND UP0, UPT, UR40, 0x1, UPT ;  /* 0x000000012800788c */ /* 0x000fe2000bf01270 */
[----:B------:R-:W-:Y:S01]  /*1430*/  R2UR UR42, R0 ;  /* 0x00000000002a72ca */ /* 0x000fe200000e0000 */
[----:B------:R-:W-:Y:S01]  /*1440*/  USHF.L.U32 UR44, UR40, 0x1, URZ ;  /* 0x00000001282c7899 */ /* 0x000fe2000800063f */
[--C-:B------:R-:W-:Y:S01]  /*1450*/  SHF.R.S32.HI R156, RZ, 0x2, R4.reuse ;  /* 0x00000002ff9c7819 */ /* 0x100fe20000011404 */
[----:B------:R-:W-:Y:S01]  /*1460*/  USEL UR43, UR40, 0x1, UP0 ;  /* 0x00000001282b7887 */ /* 0x000fe20008000000 */
[----:B------:R-:W-:-:S02]  /*1470*/  SHF.R.S32.HI R5, RZ, 0x1f, R4 ;  /* 0x0000001fff057819 */ /* 0x000fc40000011404 */
[----:B------:R-:W-:Y:S01]  /*1480*/  LOP3.LUT R158, R4, 0xfffffffc, RZ, 0xc0, !PT ;  /* 0xfffffffc049e7812 */ /* 0x000fe200078ec0ff */
[----:B------:R-:W-:Y:S01]  /*1490*/  UIADD3 UR43, -UR43, UR40, URZ ;  /* 0x000000282b2b7290 */ /* 0x000fe2000fffe13f */
[----:B------:R-:W-:Y:S02]  /*14a0*/  LEA.HI R5, R5, R156, RZ, 0x3 ;  /* 0x0000009c05057211 */ /* 0x000fe400078f18ff */
[----:B------:R-:W-:Y:S01]  /*14b0*/  ISETP.NE.AND P0, PT, R0, RZ, PT ;  /* 0x000000ff0000720c */ /* 0x000fe20003f05270 */
[----:B------:R-:W-:Y:S01]  /*14c0*/  IMAD.IADD R158, R3, 0x1, -R158 ;  /* 0x00000001039e7824 */ /* 0x000fe200078e0a9e */
[----:B------:R-:W-:Y:S01]  /*14d0*/  LOP3.LUT R5, R5, 0xfffffff8, RZ, 0xc0, !PT ;  /* 0xfffffff805057812 */ /* 0x000fe200078ec0ff */
[----:B------:R-:W-:Y:S01]  /*14e0*/  USHF.L.U32 UR42, UR42, 0x3, URZ ;  /* 0x000000032a2a7899 */ /* 0x000fe2000800063f */
[----:B------:R-:W-:Y:S02]  /*14f0*/  LOP3.LUT R176, R16, 0x1, RZ, 0xfc, !PT ;  /* 0x0000000110b07812 */ /* 0x000fe400078efcff */
[----:B------:R-:W-:Y:S01]  /*1500*/  SEL R177, RZ, 0x1, P0 ;  /* 0x00000001ffb17807 */ /* 0x000fe20000000000 */
[----:B------:R-:W-:Y:S01]  /*1510*/  IMAD.IADD R156, R156, 0x1, -R5 ;  /* 0x000000019c9c7824 */ /* 0x000fe200078e0a05 */
[----:B-1----:R-:W-:Y:S01]  /*1520*/  ULEA UR41, UR4, UR41, 0x18 ;  /* 0x0000002904297291 */ /* 0x002fe2000f8ec03f */
[----:B------:R-:W-:Y:S01]  /*1530*/  SHF.R.S32.HI R5, RZ, 0x5, R14 ;  /* 0x00000005ff057819 */ /* 0x000fe2000001140e */
[----:B------:R-:W-:Y:S01]  /*1540*/  IMAD.U32 R160, RZ, RZ, UR42 ;  /* 0x0000002affa07e24 */ /* 0x000fe2000f8e00ff */
[----:B------:R-:W-:Y:S01]  /*1550*/  ULDC UR4, c[0x0][0x284] ;  /* 0x0000a10000047ab9 */ /* 0x000fe20000000800 */
[----:B------:R-:W-:Y:S01]  /*1560*/  UIADD3 UR45, UR41, 0x40, URZ ;  /* 0x00000040292d7890 */ /* 0x000fe2000fffe03f */
[--C-:B------:R-:W-:Y:S01]  /*1570*/  SHF.R.S32.HI R157, RZ, 0x1f, R156.reuse ;  /* 0x0000001fff9d7819 */ /* 0x100fe2000001149c */
[----:B------:R-:W-:Y:S01]  /*1580*/  IMAD R163, R5, -0x10, -R156 ;  /* 0xfffffff005a37824 */ /* 0x000fe200078e0a9c */
[----:B------:R-:W-:-:S02]  /*1590*/  LOP3.LUT R162, R160, 0x8, RZ, 0xc0, !PT ;  /* 0x00000008a0a27812 */ /* 0x000fc400078ec0ff */
[----:B------:R-:W-:Y:S01]  /*15a0*/  LOP3.LUT R160, R160, 0x8, RZ, 0xc, !PT ;  /* 0x00000008a0a07812 */ /* 0x000fe200078e0cff */
[----:B------:R-:W-:Y:S01]  /*15b0*/  IMAD.U32 R159, RZ, RZ, UR45 ;  /* 0x0000002dff9f7e24 */ /* 0x000fe2000f8e00ff */
[----:B------:R-:W-:Y:S01]  /*15c0*/  LOP3.LUT R162, R162, 0x18, RZ, 0x3c, !PT ;  /* 0x00000018a2a27812 */ /* 0x000fe200078e3cff */
[----:B------:R-:W-:-:S04]  /*15d0*/  IMAD.WIDE R156, R5, 0x10, R156 ;  /* 0x00000010059c7825 */ /* 0x000fc800078e029c */
[----:B------:R-:W-:Y:S02]  /*15e0*/  VIADD R161, R159, UR42 ;  /* 0x0000002a9fa17c36 */ /* 0x000fe40008000000 */
[----:B------:R-:W-:-:S07]  /*15f0*/  VIADD R163, R163, UR4 ;  /* 0x00000004a3a37c36 */ /* 0x000fce0008000000 */
.L_x_294:
[----:B------:R-:W-:Y:S01]  /*1600*/  SHF.L.U32 R0, R177, 0x1f, RZ ;  /* 0x0000001fb1007819 */ /* 0x000fe200000006ff */
[----:B------:R-:W-:Y:S02]  /*1610*/  ULDC UR4, c[0x0][0x28c] ;  /* 0x0000a30000047ab9 */ /* 0x000fe40000000800 */
[----:B------:R-:W-:Y:S01]  /*1620*/  ISETP.LT.AND P1, PT, RZ, UR4, PT ;  /* 0x00000004ff007c0c */ /* 0x000fe2000bf21270 */
[----:B------:R-:W1:Y:S02]  /*1630*/  SYNCS.PHASECHK.TRANS64.TRYWAIT P0, [R159+UR42], R0 ;  /* 0x000000009f0075a7 */ /* 0x000e64000800016a */
[----:B01-34-:R-:W-:Y:S10]  /*1640*/  @!P0 BRA `(.L_x_19) ;  /* 0x000000a000e08947 */ /* 0x01bff40003800000 */
.L_x_315:
[----:B------:R-:W-:Y:S05]  /*1650*/  @P1 BRA `(.L_x_20) ;  /* 0x0000000000401947 */ /* 0x000fea0003800000 */
[----:B-1----:R-:W-:Y:S01]  /*1660*/  MOV R0, 0x0 ;  /* 0x0000000000007802 */ /* 0x002fe20000000f00 */
[----:B------:R-:W-:Y:S01]  /*1670*/  ULDC.64 UR4, c[0x4][0x68] ;  /* 0x01001a0000047ab9 */ /* 0x000fe20000000a00 */
[----:B------:R-:W-:Y:S01]  /*1680*/  ULDC.64 UR6, c[0x4][0x8] ;  /* 0x0100020000067ab9 */ /* 0x000fe20000000a00 */
[----:B------:R-:W-:Y:S01]  /*1690*/  IMAD.U32 R4, RZ, RZ, UR4 ;  /* 0x00000004ff047e24 */ /* 0x000fe2000f8e00ff */
[----:B------:R1:W2:Y:S01]  /*16a0*/  LDC.64 R14, c[0x4][R0] ;  /* 0x01000000000e7b82 */ /* 0x0002a20000000a00 */
[----:B------:R-:W-:Y:S01]  /*16b0*/  IMAD.U32 R5, RZ, RZ, UR5 ;  /* 0x00000005ff057e24 */ /* 0x000fe2000f8e00ff */
[----:B------:R-:W-:Y:S01]  /*16c0*/  ULDC.64 UR4, c[0x4][0x70] ;  /* 0x01001c0000047ab9 */ /* 0x000fe20000000a00 */
[----:B------:R-:W-:Y:S02]  /*16d0*/  IMAD.U32 R10, RZ, RZ, UR6 ;  /* 0x00000006ff0a7e24 */ /* 0x000fe4000f8e00ff */
[----:B------:R-:W-:Y:S02]  /*16e0*/  IMAD.U32 R6, RZ, RZ, UR4 ;  /* 0x00000004ff067e24 */ /* 0x000fe4000f8e00ff */
[----:B------:R-:W-:-:S02]  /*16f0*/  IMAD.U32 R7, RZ, RZ, UR5 ;  /* 0x00000005ff077e24 */ /* 0x000fc4000f8e00ff */
[----:B------:R-:W-:Y:S02]  /*1700*/  IMAD.U32 R11, RZ, RZ, UR7 ;  /* 0x00000007ff0b7e24 */ /* 0x000fe4000f8e00ff */
[----:B------:R-:W-:Y:S02]  /*1710*/  IMAD.MOV.U32 R8, RZ, RZ, 0x1e1 ;  /* 0x000001e1ff087424 */ /* 0x000fe400078e00ff */
[----:B0-----:R-:W-:Y:S02]  /*1720*/  IMAD.MOV.U32 R12, RZ, RZ, 0x1 ;  /* 0x00000001ff0c7424 */ /* 0x001fe400078e00ff */
[----:B-1----:R-:W-:-:S07]  /*1730*/  IMAD.MOV.U32 R13, RZ, RZ, RZ ;  /* 0x000000ffff0d7224 */ /* 0x002fce00078e00ff */
[----:B------:R-:W-:-:S07]  /*1740*/  LEPC R20, `(.L_x_20) ;  /* 0x000000001014794e */ /* 0x000fce0000000000 */
[----:B--2--5:R-:W-:Y:S05]  /*1750*/  CALL.ABS.NOINC R14 ;  /* 0x000000000e007343 */ /* 0x024fea0003c00000 */
.L_x_20:
[----:B------:R-:W-:-:S13]  /*1760*/  ISETP.NE.AND P0, PT, R176, 0x3, PT ;  /* 0x00000003b000780c */ /* 0x000fda0003f05270 */
[----:B------:R-:W-:Y:S05]  /*1770*/  @!P0 BRA `(.L_x_21) ;  /* 0x0000000000048947 */ /* 0x000fea0003800000 */
[----:B------:R-:W-:Y:S01]  /*1780*/  BPT.TRAP 0x1 ;  /* 0x000000040000795c */ /* 0x000fe20000300000 */
.L_x_21:
[----:B------:R-:W-:Y:S02]  /*1790*/  IMAD.U32 R3, RZ, RZ, UR38 ;  /* 0x00000026ff037e24 */ /* 0x000fe4000f8e00ff */
[----:B-1----:R-:W-:-:S03]  /*17a0*/  IMAD.U32 R0, RZ, RZ, UR39 ;  /* 0x00000027ff007e24 */ /* 0x002fc6000f8e00ff */
[----:B------:R-:W-:Y:S02]  /*17b0*/  LEA R3, R3, UR41, 0x3 ;  /* 0x0000002903037c11 */ /* 0x000fe4000f8e18ff */
[----:B------:R-:W-:-:S04]  /*17c0*/  SHF.L.U32 R0, R0, 0x1f, RZ ;  /* 0x0000001f00007819 */ /* 0x000fc800000006ff */
[----:B------:R1:W2:Y:S01]  /*17d0*/  SYNCS.PHASECHK.TRANS64.TRYWAIT P1, [R3+URZ], R0 ;  /* 0x00000000030075a7 */ /* 0x0002a2000802017f */
[----:B------:R-:W-:Y:S05]  /*17e0*/  @!P0 BRA `(.L_x_22) ;  /* 0x0000000000048947 */ /* 0x000fea0003800000 */
[----:B------:R-:W-:Y:S01]  /*17f0*/  BPT.TRAP 0x1 ;  /* 0x000000040000795c */ /* 0x000fe20000300000 */
.L_x_22:
[----:B------:R-:W-:-:S05]  /*1800*/  IMAD.U32 R4, RZ, RZ, UR43 ;  /* 0x0000002bff047e24 */ /* 0x000fca000f8e00ff */
[----:B------:R-:W-:Y:S01]  /*1810*/  ISETP.GE.AND P2, PT, R4, 0x1, PT ;  /* 0x000000010400780c */ /* 0x000fe20003f46270 */
[----:B--2---:R-:W-:-:S12]  /*1820*/  @P1 BRA `(.L_x_23) ;  /* 0x0000000000081947 */ /* 0x004fd80003800000 */
[----:B------:R-:W2:Y:S02]  /*1830*/  SYNCS.PHASECHK.TRANS64.TRYWAIT P1, [R3+URZ], R0 ;  /* 0x00000000030075a7 */ /* 0x000ea4000802017f */
[----:B--2---:R-:W-:Y:S05]  /*1840*/  @!P1 BRA `(.L_x_24) ;  /* 0x000000a000749947 */ /* 0x004fea0003800000 */
.L_x_23:
[----:B------:R-:W-:Y:S05]  /*1850*/  WARPSYNC.ALL ;  /* 0x0000000000007948 */ /* 0x000fea0003800000 */
[----:B------:R-:W-:Y:S01]  /*1860*/  UIADD3 UR4, UR41, 0x100, URZ ;  /* 0x0000010029047890 */ /* 0x000fe2000fffe03f */
[----:B------:R-:W-:Y:S01]  /*1870*/  WARPGROUP.ARRIVE ;  /* 0x00000000000079c5 */ /* 0x000fe20000000000 */
[----:B------:R-:W-:Y:S02]  /*1880*/  UIADD3 UR5, UR41, 0xc100, URZ ;  /* 0x0000c10029057890 */ /* 0x000fe4000fffe03f */
[----:B------:R-:W-:Y:S02]  /*1890*/  USHF.R.U32.HI UR4, URZ, 0x4, UR4 ;  /* 0x000000043f047899 */ /* 0x000fe40008011604 */
[----:B------:R-:W-:-:S02]  /*18a0*/  USHF.R.U32.HI UR5, URZ, 0x4, UR5 ;  /* 0x000000043f057899 */ /* 0x000fc40008011605 */
[----:B------:R-:W-:Y:S02]  /*18b0*/  ULOP3.LUT UR4, UR4, 0x3fff, URZ, 0xc0, !UPT ;  /* 0x00003fff04047892 */ /* 0x000fe4000f8ec03f */
[----:B------:R-:W-:Y:S02]  /*18c0*/  ULOP3.LUT UR5, UR5, 0x3fff, URZ, 0xc0, !UPT ;  /* 0x00003fff05057892 */ /* 0x000fe4000f8ec03f */
[----:B------:R-:W-:Y:S02]  /*18d0*/  ULOP3.LUT UR4, UR4, 0x10000, URZ, 0xfc, !UPT ;  /* 0x0001000004047892 */ /* 0x000fe4000f8efc3f */
[----:B------:R-:W-:Y:S02]  /*18e0*/  ULOP3.LUT UR5, UR5, 0x10000, URZ, 0xfc, !UPT ;  /* 0x0001000005057892 */ /* 0x000fe4000f8efc3f */
[----:B------:R-:W-:Y:S02]  /*18f0*/  ULEA UR6, UR38, UR4, 0xa ;  /* 0x0000000426067291 */ /* 0x000fe4000f8e503f */
[----:B------:R-:W-:Y:S01]  /*1900*/  ULEA UR7, UR38, UR5, 0xc ;  /* 0x0000000526077291 */ /* 0x000fe2000f8e603f */
[----:B------:R-:W-:Y:S01]  /*1910*/  UMOV UR9, 0x40000040 ;  /* 0x4000004000097882 */ /* 0x000fe20000000000 */
[----:B------:R-:W-:-:S03]  /*1920*/  UMOV UR11, 0x40000040 ;  /* 0x40000040000b7882 */ /* 0x000fc60000000000 */
[----:B------:R-:W-:Y:S02]  /*1930*/  UMOV UR8, UR6 ;  /* 0x0000000600087c82 */ /* 0x000fe40008000000 */
[----:B------:R-:W-:Y:S02]  /*1940*/  UMOV UR10, UR7 ;  /* 0x00000007000a7c82 */ /* 0x000fe40008000000 */
[----:B------:R-:W-:Y:S01]  /*1950*/  HGMMA.64x256x8.F32.TF32 R24, gdesc[UR8], RZ, !UPT, gsb0 ;  /* 0x07e00000081879f0 */ /* 0x000fe2000c0028ff */
[----:B------:R-:W-:Y:S02]  /*1960*/  UIADD3 UR8, UR6, 0x2, URZ ;  /* 0x0000000206087890 */ /* 0x000fe4000fffe03f */
[----:B------:R-:W-:Y:S01]  /*1970*/  UIADD3 UR10, UR7, 0x2, URZ ;  /* 0x00000002070a7890 */ /* 0x000fe2000fffe03f */
[----:B------:R-:W-:Y:S01]  /*1980*/  UMOV UR9, 0x40000040 ;  /* 0x4000004000097882 */ /* 0x000fe20000000000 */
[----:B------:R-:W-:Y:S01]  /*1990*/  UMOV UR11, 0x40000040 ;  /* 0x40000040000b7882 */ /* 0x000fe20000000000 */
[----:B------:R-:W-:-:S02]  /*19a0*/  WARPGROUP.DEPBAR.LE gsb0, 0x0 ;  /* 0x00008000000079c5 */ /* 0x000fc40000010000 */
[----:B------:R-:W-:-:S15]  /*19b0*/  WARPGROUP.ARRIVE ;  /* 0x00000000000079c5 */ /* 0x000fde0000000000 */
[----:B------:R-:W-:-:S05]  /*19c0*/  NOP ;  /* 0x0000000000007918 */ /* 0x000fca0000000000 */
[----:B------:R-:W-:Y:S01]  /*19d0*/  HGMMA.64x256x8.F32.TF32 R24, gdesc[UR8], R24, gsb0 ;  /* 0x07e00000081879f0 */ /* 0x000fe20008002818 */
[----:B------:R-:W-:Y:S02]  /*19e0*/  UIADD3 UR8, UR6, 0x4, URZ ;  /* 0x0000000406087890 */ /* 0x000fe4000fffe03f */
[----:B------:R-:W-:Y:S01]  /*19f0*/  UIADD3 UR10, UR7, 0x4, URZ ;  /* 0x00000004070a7890 */ /* 0x000fe2000fffe03f */
[----:B------:R-:W-:Y:S01]  /*1a00*/  UMOV UR9, 0x40000040 ;  /* 0x4000004000097882 */ /* 0x000fe20000000000 */
[----:B------:R-:W-:Y:S01]  /*1a10*/  UMOV UR11, 0x40000040 ;  /* 0x40000040000b7882 */ /* 0x000fe20000000000 */
[----:B------:R-:W-:Y:S02]  /*1a20*/  WARPGROUP.DEPBAR.LE gsb0, 0x0 ;  /* 0x00008000000079c5 */ /* 0x000fe40000010000 */
        /* <DEDUP_REMOVED lines=42> */
[----:B------:R-:W-:Y:S03]  /*1cd0*/  HGMMA.64x256x8.F32.TF32 R24, gdesc[UR8], R24, gsb0 ;  /* 0x07e00000081879f0 */ /* 0x000fe60008002818 */
[----:B------:R-:W-:Y:S02]  /*1ce0*/  WARPGROUP.DEPBAR.LE gsb0, 0x0 ;  /* 0x00008000000079c5 */ /* 0x000fe40000010000 */
[----:B------:R-:W-:Y:S05]  /*1cf0*/  @!P2 BRA `(.L_x_25) ;  /* 0x0000000400a0a947 */ /* 0x000fea0003800000 */
[----:B------:R-:W-:Y:S01]  /*1d00*/  UIADD3 UR6, UR38, 0x1, URZ ;  /* 0x0000000126067890 */ /* 0x000fe2000fffe03f */
[----:B-12---:R-:W-:Y:S02]  /*1d10*/  IMAD.U32 R0, RZ, RZ, UR43 ;  /* 0x0000002bff007e24 */ /* 0x006fe4000f8e00ff */
[----:B------:R-:W-:Y:S01]  /*1d20*/  IMAD.U32 R3, RZ, RZ, UR38 ;  /* 0x00000026ff037e24 */ /* 0x000fe2000f8e00ff */
[----:B------:R-:W-:-:S04]  /*1d30*/  UISETP.NE.AND UP0, UPT, UR6, 0x3, UPT ;  /* 0x000000030600788c */ /* 0x000fc8000bf05270 */
[----:B------:R-:W-:Y:S02]  /*1d40*/  USEL UR7, URZ, 0x1, UP0 ;  /* 0x000000013f077887 */ /* 0x000fe40008000000 */
[----:B------:R-:W-:Y:S02]  /*1d50*/  USEL UR6, UR6, URZ, UP0 ;  /* 0x0000003f06067287 */ /* 0x000fe40008000000 */
[----:B------:R-:W-:-:S06]  /*1d60*/  ULOP3.LUT UR7, UR39, UR7, URZ, 0x3c, !UPT ;  /* 0x0000000727077292 */ /* 0x000fcc000f8e3c3f */
[----:B------:R-:W-:-:S07]  /*1d70*/  IMAD.U32 R6, RZ, RZ, UR7 ;  /* 0x00000007ff067e24 */ /* 0x000fce000f8e00ff */
.L_x_32:
[----:B------:R-:W-:Y:S05]  /*1d80*/  @!P0 BRA `(.L_x_26) ;  /* 0x0000000000048947 */ /* 0x000fea0003800000 */
[----:B------:R-:W-:Y:S01]  /*1d90*/  BPT.TRAP 0x1 ;  /* 0x000000040000795c */ /* 0x000fe20000300000 */
.L_x_26:
[----:B------:R-:W-:Y:S01]  /*1da0*/  ULEA UR7, UR6, UR41, 0x3 ;  /* 0x0000002906077291 */ /* 0x000fe2000f8e183f */
[----:B------:R-:W-:-:S08]  /*1db0*/  SHF.L.U32 R4, R6, 0x1f, RZ ;  /* 0x0000001f06047819 */ /* 0x000fd000000006ff */
[----:B------:R1:W2:Y:S01]  /*1dc0*/  SYNCS.PHASECHK.TRANS64.TRYWAIT P1, [UR7], R4 ;  /* 0x00000004ff0075a7 */ /* 0x0002a20008020147 */
[----:B------:R-:W-:Y:S05]  /*1dd0*/  @!P0 BRA `(.L_x_27) ;  /* 0x0000000000048947 */ /* 0x000fea0003800000 */
[----:B------:R-:W-:Y:S01]  /*1de0*/  BPT.TRAP 0x1 ;  /* 0x000000040000795c */ /* 0x000fe20000300000 */
.L_x_27:
[----:B--2---:R-:W-:Y:S05]  /*1df0*/  @P1 BRA `(.L_x_28) ;  /* 0x0000000000081947 */ /* 0x004fea0003800000 */
[----:B------:R-:W2:Y:S02]  /*1e00*/  SYNCS.PHASECHK.TRANS64.TRYWAIT P1, [UR7], R4 ;  /* 0x00000004ff0075a7 */ /* 0x000ea40008020147 */
[----:B--2---:R-:W-:Y:S05]  /*1e10*/  @!P1 BRA `(.L_x_29) ;  /* 0x0000009c00149947 */ /* 0x004fea0003800000 */
.L_x_28:
[----:B------:R-:W-:Y:S01]  /*1e20*/  ULEA UR7, UR6, UR4, 0xa ;  /* 0x0000000406077291 */ /* 0x000fe2000f8e503f */
[----:B------:R-:W-:Y:S01]  /*1e30*/  WARPGROUP.ARRIVE ;  /* 0x00000000000079c5 */ /* 0x000fe20000000000 */
[----:B------:R-:W-:Y:S01]  /*1e40*/  ULEA UR12, UR6, UR5, 0xc ;  /* 0x00000005060c7291 */ /* 0x000fe2000f8e603f */
[----:B------:R-:W-:Y:S01]  /*1e50*/  UMOV UR9, 0x40000040 ;  /* 0x4000004000097882 */ /* 0x000fe20000000000 */
[----:B------:R-:W-:-:S03]  /*1e60*/  UMOV UR11, 0x40000040 ;  /* 0x40000040000b7882 */ /* 0x000fc60000000000 */
[----:B------:R-:W-:Y:S02]  /*1e70*/  UMOV UR8, UR7 ;  /* 0x0000000700087c82 */ /* 0x000fe40008000000 */
[----:B------:R-:W-:Y:S02]  /*1e80*/  UMOV UR10, UR12 ;  /* 0x0000000c000a7c82 */ /* 0x000fe40008000000 */
[----:B------:R-:W-:Y:S01]  /*1e90*/  HGMMA.64x256x8.F32.TF32 R24, gdesc[UR8], R24, gsb0 ;  /* 0x07e00000081879f0 */ /* 0x000fe20008002818 */
        /* <DEDUP_REMOVED lines=58> */
[----:B------:R-:W-:Y:S01]  /*2240*/  BPT.TRAP 0x1 ;  /* 0x000000040000795c */ /* 0x000fe20000300000 */
.L_x_30:
[----:B------:R-:W-:-:S13]  /*2250*/  ISETP.NE.AND P1, PT, R155, RZ, PT ;  /* 0x000000ff9b00720c */ /* 0x000fda0003f25270 */
[----:B-12---:R-:W-:-:S05]  /*2260*/  @P1 LEA R4, R3, UR41, 0x3 ;  /* 0x0000002903041c11 */ /* 0x006fca000f8e18ff */
[----:B------:R-:W-:-:S05]  /*2270*/  @P1 VIADD R5, R4, 0x18 ;  /* 0x0000001804051836 */ /* 0x000fca0000000000 */
[----:B------:R-:W-:-:S04]  /*2280*/  @P1 PRMT R5, R152, 0x654, R5 ;  /* 0x0000065498051816 */ /* 0x000fc80000000005 */
[----:B------:R1:W-:Y:S01]  /*2290*/  @P1 SYNCS.ARRIVE.TRANS64.RED.A1T0 RZ, [R5+URZ], RZ ;  /* 0x000000ff05ff19a7 */ /* 0x0003e2000810043f */
[----:B------:R-:W-:-:S13]  /*22a0*/  ISETP.GT.U32.AND P1, PT, R16, 0x1, PT ;  /* 0x000000011000780c */ /* 0x000fda0003f24070 */
[----:B-1----:R-:W-:Y:S05]  /*22b0*/  @P1 BRA `(.L_x_31) ;  /* 0x0000000000041947 */ /* 0x002fea0003800000 */
[----:B------:R-:W-:Y:S01]  /*22c0*/  BPT.TRAP 0x1 ;  /* 0x000000040000795c */ /* 0x000fe20000300000 */
.L_x_31:
[----:B------:R-:W-:Y:S01]  /*22d0*/  UIADD3 UR6, UR6, 0x1, URZ ;  /* 0x0000000106067890 */ /* 0x000fe2000fffe03f */
[C---:B------:R-:W-:Y:S01]  /*22e0*/  ISETP.GT.AND P2, PT, R0.reuse, 0x1, PT ;  /* 0x000000010000780c */ /* 0x040fe20003f44270 */
[----:B------:R-:W-:Y:S02]  /*22f0*/  VIADD R3, R3, 0x1 ;  /* 0x0000000103037836 */ /* 0x000fe40000000000 */
[----:B------:R-:W-:Y:S01]  /*2300*/  UISETP.NE.AND UP0, UPT, UR6, 0x3, UPT ;  /* 0x000000030600788c */ /* 0x000fe2000bf05270 */
[----:B------:R-:W-:Y:S02]  /*2310*/  VIADD R0, R0, 0xffffffff ;  /* 0xffffffff00007836 */ /* 0x000fe40000000000 */
[C---:B------:R-:W-:Y:S01]  /*2320*/  ISETP.NE.AND P1, PT, R3.reuse, 0x3, PT ;  /* 0x000000030300780c */ /* 0x040fe20003f25270 */
[----:B------:R-:W-:Y:S02]  /*2330*/  USEL UR7, URZ, 0x1, UP0 ;  /* 0x000000013f077887 */ /* 0x000fe40008000000 */
[----:B------:R-:W-:Y:S01]  /*2340*/  USEL UR6, UR6, URZ, UP0 ;  /* 0x0000003f06067287 */ /* 0x000fe20008000000 */
[----:B------:R-:W-:-:S03]  /*2350*/  SEL R3, R3, RZ, P1 ;  /* 0x000000ff03037207 */ /* 0x000fc60000800000 */
[----:B------:R-:W-:Y:S01]  /*2360*/  LOP3.LUT R6, R6, UR7, RZ, 0x3c, !PT ;  /* 0x0000000706067c12 */ /* 0x000fe2000f8e3cff */
[----:B------:R-:W-:Y:S07]  /*2370*/  @P2 BRA `(.L_x_32) ;  /* 0xfffffff800802947 */ /* 0x000fee000383ffff */
.L_x_25:
[----:B-12---:R-:W1:Y:S01]  /*2380*/  LDC R0, c[0x0][0x28c] ;  /* 0x0000a300ff007b82 */ /* 0x006e620000000800 */
[----:B------:R2:W-:Y:S01]  /*2390*/  SYNCS.ARRIVE.TRANS64.A1T0 RZ, [R160+UR45], RZ ;  /* 0x000000ffa0ff79a7 */ /* 0x0005e2000810002d */
[----:B-1----:R-:W-:-:S13]  /*23a0*/  ISETP.GE.AND P1, PT, R0, 0x1, PT ;  /* 0x000000010000780c */ /* 0x002fda0003f26270 */
[----:B--2---:R-:W-:Y:S05]  /*23b0*/  @!P1 BRA `(.L_x_33) ;  /* 0x0000000000449947 */ /* 0x004fea0003800000 */
[----:B------:R-:W-:Y:S05]  /*23c0*/  @!P0 BRA `(.L_x_34) ;  /* 0x0000000000048947 */ /* 0x000fea0003800000 */
[----:B------:R-:W-:Y:S01]  /*23d0*/  BPT.TRAP 0x1 ;  /* 0x000000040000795c */ /* 0x000fe20000300000 */
.L_x_34:
[----:B------:R-:W-:-:S13]  /*23e0*/  ISETP.NE.AND P0, PT, R155, RZ, PT ;  /* 0x000000ff9b00720c */ /* 0x000fda0003f05270 */
[----:B------:R-:W-:-:S05]  /*23f0*/  VOTEU.ANY UP0, P0 ;  /* 0x00000000003f7886 */ /* 0x000fca0000000100 */
[----:B------:R-:W-:-:S06]  /*2400*/  @UP0 UIADD3 UR4, UR43, UR38, URZ ;  /* 0x000000262b040290 */ /* 0x000fcc000fffe03f */
[----:B------:R-:W-:Y:S02]  /*2410*/  IMAD.U32 R4, RZ, RZ, UR4 ;  /* 0x00000004ff047e24 */ /* 0x000fe4000f8e00ff */
[----:B------:R-:W-:Y:S02]  /*2420*/  IMAD.U32 R3, RZ, RZ, UR4 ;  /* 0x00000004ff037e24 */ /* 0x000fe4000f8e00ff */
[----:B------:R-:W-:-:S05]  /*2430*/  @P0 IMAD.WIDE.U32 R4, R4, -0x55555555, RZ ;  /* 0xaaaaaaab04040825 */ /* 0x000fca00078e00ff */
[----:B------:R-:W-:-:S05]  /*2440*/  @P0 SHF.R.U32.HI R0, RZ, 0x1, R5 ;  /* 0x00000001ff000819 */ /* 0x000fca0000011605 */
[----:B------:R-:W-:-:S05]  /*2450*/  @P0 IMAD R0, R0, -0x3, R3 ;  /* 0xfffffffd00000824 */ /* 0x000fca00078e0203 */
[----:B------:R-:W-:-:S05]  /*2460*/  @P0 LEA R0, R0, UR41, 0x3 ;  /* 0x0000002900000c11 */ /* 0x000fca000f8e18ff */
[----:B------:R-:W-:-:S05]  /*2470*/  @P0 VIADD R3, R0, 0x18 ;  /* 0x0000001800030836 */ /* 0x000fca0000000000 */
[----:B------:R-:W-:-:S04]  /*2480*/  @P0 PRMT R3, R152, 0x654, R3 ;  /* 0x0000065498030816 */ /* 0x000fc80000000003 */
[----:B------:R1:W-:Y:S01]  /*2490*/  @P0 SYNCS.ARRIVE.TRANS64.RED.A1T0 RZ, [R3+URZ], RZ ;  /* 0x000000ff03ff09a7 */ /* 0x0003e2000810043f */
[----:B------:R-:W-:-:S13]  /*24a0*/  ISETP.GT.U32.AND P0, PT, R16, 0x1, PT ;  /* 0x000000011000780c */ /* 0x000fda0003f04070 */
[----:B-1----:R-:W-:Y:S05]  /*24b0*/  @P0 BRA `(.L_x_33) ;  /* 0x0000000000040947 */ /* 0x002fea0003800000 */
[----:B------:R-:W-:Y:S01]  /*24c0*/  BPT.TRAP 0x1 ;  /* 0x000000040000795c */ /* 0x000fe20000300000 */
.L_x_33:
[----:B------:R-:W-:Y:S01]  /*24d0*/  SHF.L.U32 R0, R177, 0x1f, RZ ;  /* 0x0000001fb1007819 */ /* 0x000fe200000006ff */
[----:B------:R-:W-:Y:S01]  /*24e0*/  UIADD3 UR38, UR44, UR38, URZ ;  /* 0x000000262c267290 */ /* 0x000fe2000fffe03f */
[----:B------:R-:W1:Y:S01]  /*24f0*/  LDC R7, c[0x0][0x288] ;  /* 0x0000a200ff077b82 */ /* 0x000e620000000800 */
[----:B------:R-:W-:Y:S01]  /*2500*/  UISETP.GE.U32.AND UP1, UPT, UR44, 0x3, UPT ;  /* 0x000000032c00788c */ /* 0x000fe2000bf26070 */
[----:B------:R-:W-:Y:S01]  /*2510*/  IMAD.SHL.U32 R8, R158, 0x2, RZ ;  /* 0x000000029e087824 */ /* 0x000fe200078e00ff */
[----:B------:R-:W-:Y:S02]  /*2520*/  UISETP.GT.U32.AND UP0, UPT, UR38, 0x2, UPT ;  /* 0x000000022600788c */ /* 0x000fe4000bf04070 */
[----:B------:R-:W-:Y:S02]  /*2530*/  UIMAD.WIDE.U32 UR4, UR38, -0x55555555, URZ ;  /* 0xaaaaaaab260478a5 */ /* 0x000fe4000f8e003f */
[----:B------:R-:W-:Y:S01]  /*2540*/  UISETP.LT.U32.AND UP0, UPT, UR44, 0x3, UP0 ;  /* 0x000000032c00788c */ /* 0x000fe20008701070 */
[----:B------:R-:W2:Y:S01]  /*2550*/  SYNCS.PHASECHK.TRANS64.TRYWAIT P0, [R159+UR42+0x10], R0 ;  /* 0x000010009f0075a7 */ /* 0x000ea2000800016a */
[----:B------:R-:W-:Y:S01]  /*2560*/  USHF.R.U32.HI UR4, URZ, 0x1, UR5 ;  /* 0x000000013f047899 */ /* 0x000fe20008011605 */
[----:B------:R-:W-:Y:S01]  /*2570*/  SHF.R.S32.HI R9, RZ, 0x1f, R8 ;  /* 0x0000001fff097819 */ /* 0x000fe20000011408 */
[----:B------:R-:W-:-:S02]  /*2580*/  USEL UR6, URZ, 0x1, !UP0 ;  /* 0x000000013f067887 */ /* 0x000fc4000c000000 */
[----:B------:R-:W-:Y:S02]  /*2590*/  UIMAD UR38, UR4, -0x3, UR38 ;  /* 0xfffffffd042678a4 */ /* 0x000fe4000f8e0226 */
[----:B------:R-:W-:-:S04]  /*25a0*/  ULOP3.LUT UR39, UR39, UR6, URZ, 0x3c, !UPT ;  /* 0x0000000627277292 */ /* 0x000fc8000f8e3c3f */
[----:B------:R-:W-:Y:S01]  /*25b0*/  @UP1 ULOP3.LUT UR39, UR39, 0x1, UR4, 0x78, !UPT ;  /* 0x0000000127271892 */ /* 0x000fe2000f8e7804 */
[----:B-12---:R-:W-:Y:S11]  /*25c0*/  @!P0 BRA `(.L_x_35) ;  /* 0x0000009400408947 */ /* 0x006ff60003800000 */
.L_x_316:
[----:B------:R-:W-:Y:S01]  /*25d0*/  IMAD.SHL.U32 R6, R19, 0x40, RZ ;  /* 0x0000004013067824 */ /* 0x000fe200078e00ff */
[----:B------:R-:W-:Y:S01]  /*25e0*/  ULDC UR6, c[0x0][0x284] ;  /* 0x0000a10000067ab9 */ /* 0x000fe20000000800 */
[----:B0-----:R-:W-:Y:S01]  /*25f0*/  IMAD.SHL.U32 R12, R22, 0x100, RZ ;  /* 0x00000100160c7824 */ /* 0x001fe200078e00ff */
[----:B------:R-:W-:Y:S01]  /*2600*/  SHF.R.S32.HI R167, RZ, 0x1f, R2 ;  /* 0x0000001fffa77819 */ /* 0x000fe20000011402 */
[----:B------:R-:W-:Y:S01]  /*2610*/  ULDC.64 UR4, c[0x0][0x5d0] ;  /* 0x0001740000047ab9 */ /* 0x000fe20000000a00 */
[----:B------:R-:W-:Y:S01]  /*2620*/  ISETP.GE.AND P0, PT, R6, UR6, PT ;  /* 0x0000000606007c0c */ /* 0x000fe2000bf06270 */
[----:B------:R-:W-:Y:S01]  /*2630*/  IMAD.WIDE.U32 R4, R2, UR4, R8 ;  /* 0x0000000402047c25 */ /* 0x000fe2000f8e0008 */
[----:B------:R-:W-:Y:S02]  /*2640*/  SHF.R.S32.HI R13, RZ, 0x1f, R12 ;  /* 0x0000001fff0d7819 */ /* 0x000fe4000001140c */
[C---:B------:R-:W-:Y:S01]  /*2650*/  ISETP.GE.OR P0, PT, R12.reuse, R7, P0 ;  /* 0x000000070c00720c */ /* 0x040fe20000706670 */
[----:B------:R-:W-:Y:S01]  /*2660*/  IMAD R3, R167, UR4, RZ ;  /* 0x00000004a7037c24 */ /* 0x000fe2000f8e02ff */
[----:B------:R-:W-:-:S03]  /*2670*/  IADD3 R168, P1, R12, R4, RZ ;  /* 0x000000040ca87210 */ /* 0x000fc60007f3e0ff */
[----:B------:R-:W-:-:S05]  /*2680*/  IMAD R3, R2, UR5, R3 ;  /* 0x0000000502037c24 */ /* 0x000fca000f8e0203 */
[----:B------:R-:W-:-:S03]  /*2690*/  IADD3.X R169, R13, R5, R3, P1, !PT ;  /* 0x000000050da97210 */ /* 0x000fc60000ffe403 */
[----:B------:R-:W-:Y:S05]  /*26a0*/  @P0 BRA `(.L_x_36) ;  /* 0x0000007800f80947 */ /* 0x000fea0003800000 */
[----:B------:R-:W0:Y:S01]  /*26b0*/  LDC.64 R10, c[0x0][0x5c8] ;  /* 0x00017200ff0a7b82 */ /* 0x000e220000000a00 */
[----:B-----5:R-:W-:Y:S01]  /*26c0*/  FSETP.NEU.AND P0, PT, R154, RZ, PT ;  /* 0x000000ff9a00720b */ /* 0x020fe20003f0d000 */
[----:B------:R-:W-:Y:S01]  /*26d0*/  IMAD R3, R158, -0x2, R7 ;  /* 0xfffffffe9e037824 */ /* 0x000fe200078e0207 */
[----:B------:R-:W-:Y:S01]  /*26e0*/  BSSY B0, `(.L_x_36) ;  /* 0x00007ba000007945 */ /* 0x000fe20003800000 */
[----:B------:R-:W-:-:S04]  /*26f0*/  IMAD.WIDE R164, R19, 0x40, R156 ;  /* 0x0000004013a47825 */ /* 0x000fc800078e029c */
[----:B-1----:R-:W-:Y:S02]  /*2700*/  IMAD.IADD R0, R3, 0x1, -R12 ;  /* 0x0000000103007824 */ /* 0x002fe400078e0a0c */
[----:B------:R-:W-:-:S03]  /*2710*/  IMAD.IADD R3, R163, 0x1, -R6 ;  /* 0x00000001a3037824 */ /* 0x000fc600078e0a06 */
[----:B------:R-:W-:-:S04]  /*2720*/  ISETP.GT.AND P2, PT, R0, RZ, PT ;  /* 0x000000ff0000720c */ /* 0x000fc80003f44270 */
[----:B------:R-:W-:Y:S01]  /*2730*/  ISETP.GT.AND P4, PT, R3, RZ, P2 ;  /* 0x000000ff0300720c */ /* 0x000fe20001784270 */
[-C--:B0-----:R-:W-:Y:S02]  /*2740*/  IMAD R4, R165, R10.reuse, RZ ;  /* 0x0000000aa5047224 */ /* 0x081fe400078e02ff */
[----:B------:R-:W-:-:S04]  /*2750*/  IMAD.WIDE.U32 R168, R164, R10, R168 ;  /* 0x0000000aa4a87225 */ /* 0x000fc800078e00a8 */
[----:B------:R-:W-:-:S04]  /*2760*/  IMAD R5, R164, R11, R4 ;  /* 0x0000000ba4057224 */ /* 0x000fc800078e0204 */
[----:B------:R-:W-:Y:S01]  /*2770*/  IMAD.IADD R179, R169, 0x1, R5 ;  /* 0x00000001a9b37824 */ /* 0x000fe200078e0205 */
[----:B------:R-:W-:Y:S06]  /*2780*/  @!P0 BRA `(.L_x_37) ;  /* 0x0000005400948947 */ /* 0x000fec0003800000 */
[----:B------:R-:W0:Y:S01]  /*2790*/  LDC.64 R20, c[0x0][0x5b8] ;  /* 0x00016e00ff147b82 */ /* 0x000e220000000a00 */
[----:B------:R-:W-:-:S07]  /*27a0*/  ULDC.64 UR4, c[0x0][0x5c0] ;  /* 0x0001700000047ab9 */ /* 0x000fce0000000a00 */
[----:B------:R-:W1:Y:S08]  /*27b0*/  LDC.64 R170, c[0x0][0x5b0] ;  /* 0x00016c00ffaa7b82 */ /* 0x000e700000000a00 */
[----:B------:R-:W2:Y:S01]  /*27c0*/  LDC.64 R14, c[0x0][0x5a8] ;  /* 0x00016a00ff0e7b82 */ /* 0x000ea20000000a00 */
[-C--:B0-----:R-:W-:Y:S02]  /*27d0*/  IMAD R6, R167, R20.reuse, RZ ;  /* 0x00000014a7067224 */ /* 0x081fe400078e02ff */
[----:B------:R-:W-:-:S04]  /*27e0*/  IMAD.WIDE.U32 R4, R2, R20, R8 ;  /* 0x0000001402047225 */ /* 0x000fc800078e0008 */
[----:B------:R-:W-:Y:S01]  /*27f0*/  IMAD R169, R2, R21, R6 ;  /* 0x0000001502a97224 */ /* 0x000fe200078e0206 */
[----:B------:R-:W-:Y:S01]  /*2800*/  IADD3 R166, P0, R12, R4, RZ ;  /* 0x000000040ca67210 */ /* 0x000fe20007f1e0ff */
[----:B-1----:R-:W-:-:S03]  /*2810*/  IMAD R4, R165, R170, RZ ;  /* 0x000000aaa5047224 */ /* 0x002fc600078e02ff */
[----:B------:R-:W-:Y:S01]  /*2820*/  IADD3.X R167, R13, R5, R169, P0, !PT ;  /* 0x000000050da77210 */ /* 0x000fe200007fe4a9 */
[C---:B------:R-:W-:Y:S02]  /*2830*/  IMAD R165, R164.reuse, R171, R4 ;  /* 0x000000aba4a57224 */ /* 0x040fe400078e0204 */
[----:B------:R-:W-:-:S04]  /*2840*/  IMAD.WIDE.U32 R4, R164, R170, R166 ;  /* 0x000000aaa4047225 */ /* 0x000fc800078e00a6 */
[----:B------:R-:W-:Y:S01]  /*2850*/  IMAD.IADD R5, R5, 0x1, R165 ;  /* 0x0000000105057824 */ /* 0x000fe200078e02a5 */
[----:B--2---:R-:W-:-:S04]  /*2860*/  LEA R6, P0, R4, R14, 0x2 ;  /* 0x0000000e04067211 */ /* 0x004fc800078010ff */
[----:B------:R-:W-:-:S05]  /*2870*/  LEA.HI.X R7, R4, R15, R5, 0x2, P0 ;  /* 0x0000000f04077211 */ /* 0x000fca00000f1405 */
[----:B------:R0:W2:Y:S01]  /*2880*/  @P4 LDG.E.LTC128B R19, desc[UR36][R6.64] ;  /* 0x0000002406134981 */ /* 0x0000a2000c1e1920 */
[----:B------:R-:W-:Y:S01]  /*2890*/  IMAD.WIDE.U32 R4, R164, R170, R12 ;  /* 0x000000aaa4047225 */ /* 0x000fe200078e000c */
[C---:B------:R-:W-:Y:S01]  /*28a0*/  SHF.L.U64.HI R175, R170.reuse, 0x3, R171 ;  /* 0x00000003aaaf7819 */ /* 0x040fe200000102ab */
[----:B------:R-:W-:Y:S02]  /*28b0*/  BSSY B1, `(.L_x_38) ;  /* 0x0000014000017945 */ /* 0x000fe40003800000 */
[----:B------:R-:W-:Y:S01]  /*28c0*/  IMAD.SHL.U32 R174, R170, 0x8, RZ ;  /* 0x00000008aaae7824 */ /* 0x000fe200078e00ff */
[----:B------:R-:W-:Y:S02]  /*28d0*/  IADD3 R172, P0, R8, R4, RZ ;  /* 0x0000000408ac7210 */ /* 0x000fe40007f1e0ff */
[----:B------:R-:W-:Y:S01]  /*28e0*/  LEA R4, P1, R168, UR4, 0x2 ;  /* 0x00000004a8047c11 */ /* 0x000fe2000f8210ff */
[----:B------:R-:W-:Y:S01]  /*28f0*/  IMAD.WIDE.U32 R174, R164, R170, R174 ;  /* 0x000000aaa4ae7225 */ /* 0x000fe200078e00ae */
[----:B------:R-:W-:-:S02]  /*2900*/  IADD3.X R173, R9, R165, R5, P0, !PT ;  /* 0x000000a509ad7210 */ /* 0x000fc400007fe405 */
[----:B------:R-:W-:Y:S02]  /*2910*/  LEA.HI.X R5, R168, UR5, R179, 0x2, P1 ;  /* 0x00000005a8057c11 */ /* 0x000fe400088f14b3 */
[----:B------:R-:W-:Y:S01]  /*2920*/  ISETP.GT.AND P0, PT, R0, 0x1, PT ;  /* 0x000000010000780c */ /* 0x000fe20003f04270 */
[----:B------:R-:W-:-:S03]  /*2930*/  IMAD.WIDE.U32 R172, R2, R20, R172 ;  /* 0x0000001402ac7225 */ /* 0x000fc600078e00ac */
[----:B------:R-:W-:Y:S01]  /*2940*/  ISETP.GT.AND P1, PT, R3, RZ, P0 ;  /* 0x000000ff0300720c */ /* 0x000fe20000724270 */
[----:B0-----:R-:W-:Y:S01]  /*2950*/  IMAD.IADD R7, R169, 0x1, R173 ;  /* 0x00000001a9077824 */ /* 0x001fe200078e02ad */
[----:B------:R-:W-:-:S04]  /*2960*/  LEA R6, P3, R172, R14, 0x2 ;  /* 0x0000000eac067211 */ /* 0x000fc800078610ff */
[----:B------:R-:W-:Y:S02]  /*2970*/  LEA.HI.X R7, R172, R15, R7, 0x2, P3 ;  /* 0x0000000fac077211 */ /* 0x000fe400018f1407 */
[----:B--2---:R-:W-:-:S05]  /*2980*/  LOP3.LUT R21, R19, 0xffffe000, RZ, 0xc0, !PT ;  /* 0xffffe00013157812 */ /* 0x004fca00078ec0ff */
[----:B------:R-:W-:-:S04]  /*2990*/  FMUL R21, R21, R154 ;  /* 0x0000009a15157220 */ /* 0x000fc80000400000 */
[----:B------:R-:W-:-:S05]  /*29a0*/  FFMA R21, R24, R153, R21 ;  /* 0x0000009918157223 */ /* 0x000fca0000000015 */
[----:B------:R-:W-:-:S05]  /*29b0*/  F2FP.TF32.F32.PACK_B R21, R21 ;  /* 0x00000015ff15723e */ /* 0x000fca00024050ff */
[----:B------:R0:W-:Y:S01]  /*29c0*/  @P4 STG.E desc[UR36][R4.64], R21 ;  /* 0x0000001504004986 */ /* 0x0001e2000c101924 */
[----:B------:R-:W-:Y:S05]  /*29d0*/  @!P1 BRA `(.L_x_39) ;  /* 0x0000000000049947 */ /* 0x000fea0003800000 */
[----:B------:R1:W5:Y:S02]  /*29e0*/  LDG.E.LTC128B R19, desc[UR36][R6.64+0x4] ;  /* 0x0000042406137981 */ /* 0x000364000c1e1920 */
.L_x_39:
[----:B------:R-:W-:Y:S05]  /*29f0*/  BSYNC B1 ;  /* 0x0000000000017941 */ /* 0x000fea0003800000 */
.L_x_38:
[----:B0----5:R-:W-:Y:S01]  /*2a00*/  LOP3.LUT R21, R19, 0xffffe000, RZ, 0xc0, !PT ;  /* 0xffffe00013157812 */ /* 0x021fe200078ec0ff */
[----:B------:R-:W-:Y:S01]  /*2a10*/  IMAD.IADD R171, R165, 0x1, R175 ;  /* 0x00000001a5ab7824 */ /* 0x000fe200078e02af */
[----:B------:R-:W-:Y:S02]  /*2a20*/  IADD3 R164, P3, R166, R174, RZ ;  /* 0x000000aea6a47210 */ /* 0x000fe40007f7e0ff */
[----:B------:R-:W-:Y:S01]  /*2a30*/  ISETP.GT.AND P2, PT, R3, 0x8, P2 ;  /* 0x000000080300780c */ /* 0x000fe20001744270 */
[----:B------:R-:W-:Y:S02]  /*2a40*/  FMUL R22, R21, R154 ;  /* 0x0000009a15167220 */ /* 0x000fe40000400000 */
[----:B------:R-:W-:Y:S01]  /*2a50*/  IMAD.X R166, R171, 0x1, R167, P3 ;  /* 0x00000001aba67824 */ /* 0x000fe200018e06a7 */
[----:B------:R-:W-:Y:S01]  /*2a60*/  LEA R24, P3, R164, R14, 0x2 ;  /* 0x0000000ea4187211 */ /* 0x000fe200078610ff */
[----:B------:R-:W-:-:S03]  /*2a70*/  FFMA R165, R25, R153, R22 ;  /* 0x0000009919a57223 */ /* 0x000fc60000000016 */
[----:B------:R-:W-:Y:S02]  /*2a80*/  LEA.HI.X R25, R164, R15, R166, 0x2, P3 ;  /* 0x0000000fa4197211 */ /* 0x000fe400018f14a6 */
[----:B------:R-:W-:-:S05]  /*2a90*/  F2FP.TF32.F32.PACK_B R165, R165 ;  /* 0x000000a5ffa5723e */ /* 0x000fca00024050ff */
[----:B------:R0:W-:Y:S04]  /*2aa0*/  @P1 STG.E desc[UR36][R4.64+0x4], R165 ;  /* 0x000004a504001986 */ /* 0x0001e8000c101924 */
[----:B------:R-:W2:Y:S01]  /*2ab0*/  @P2 LDG.E.LTC128B R19, desc[UR36][R24.64] ;  /* 0x0000002418132981 */ /* 0x000ea2000c1e1920 */
[----:B------:R-:W-:Y:S01]  /*2ac0*/  IADD3 R8, P1, P3, R8, R174, R12 ;  /* 0x000000ae08087210 */ /* 0x000fe20007b3e00c */
[----:B------:R-:W-:Y:S01]  /*2ad0*/  BSSY B1, `(.L_x_40) ;  /* 0x0000011000017945 */ /* 0x000fe20003800000 */
[C---:B------:R-:W-:Y:S02]  /*2ae0*/  SHF.L.U64.HI R11, R10.reuse, 0x5, R11 ;  /* 0x000000050a0b7819 */ /* 0x040fe4000001020b */
[----:B------:R-:W-:Y:S02]  /*2af0*/  IADD3.X R9, R9, R171, R13, P1, P3 ;  /* 0x000000ab09097210 */ /* 0x000fe40000fe640d */
[----:B------:R-:W-:-:S02]  /*2b00*/  LEA R10, P1, R10, R4, 0x5 ;  /* 0x000000040a0a7211 */ /* 0x000fc400078228ff */
[----:B------:R-:W-:Y:S01]  /*2b10*/  ISETP.GT.AND P0, PT, R3, 0x8, P0 ;  /* 0x000000080300780c */ /* 0x000fe20000704270 */
[----:B------:R-:W-:-:S04]  /*2b20*/  IMAD.WIDE.U32 R20, R2, R20, R8 ;  /* 0x0000001402147225 */ /* 0x000fc800078e0008 */
[----:B------:R-:W-:Y:S01]  /*2b30*/  IMAD.X R11, R11, 0x1, R5, P1 ;  /* 0x000000010b0b7824 */ /* 0x000fe200008e0605 */
[----:B------:R-:W-:Y:S01]  /*2b40*/  LEA R8, P3, R20, R14, 0x2 ;  /* 0x0000000e14087211 */ /* 0x000fe200078610ff */
[----:B------:R-:W-:-:S05]  /*2b50*/  IMAD.IADD R2, R169, 0x1, R21 ;  /* 0x00000001a9027824 */ /* 0x000fca00078e0215 */
        /* <DEDUP_REMOVED lines=8> */
.L_x_41:
[----:B------:R-:W-:Y:S05]  /*2be0*/  BSYNC B1 ;  /* 0x0000000000017941 */ /* 0x000fea0003800000 */
.L_x_40:
[----:B0----5:R-:W-:Y:S01]  /*2bf0*/  LOP3.LUT R13, R19, 0xffffe000, RZ, 0xc0, !PT ;  /* 0xffffe000130d7812 */ /* 0x021fe200078ec0ff */
[----:B------:R-:W-:Y:S01]  /*2c00*/  BSSY B1, `(.L_x_42) ;  /* 0x0000009000017945 */ /* 0x000fe20003800000 */
[----:B------:R-:W-:-:S03]  /*2c10*/  ISETP.GT.AND P1, PT, R0, 0x8, PT ;  /* 0x000000080000780c */ /* 0x000fc60003f24270 */
[----:B------:R-:W-:Y:S01]  /*2c20*/  FMUL R2, R13, R154 ;  /* 0x0000009a0d027220 */ /* 0x000fe20000400000 */
[----:B------:R-:W-:-:S03]  /*2c30*/  ISETP.GT.AND P2, PT, R3, RZ, P1 ;  /* 0x000000ff0300720c */ /* 0x000fc60000f44270 */
[----:B------:R-:W-:-:S05]  /*2c40*/  FFMA R27, R27, R153, R2 ;  /* 0x000000991b1b7223 */ /* 0x000fca0000000002 */
[----:B------:R-:W-:-:S05]  /*2c50*/  F2FP.TF32.F32.PACK_B R27, R27 ;  /* 0x0000001bff1b723e */ /* 0x000fca00024050ff */
[----:B------:R0:W-:Y:S01]  /*2c60*/  @P0 STG.E desc[UR36][R10.64+0x4], R27 ;  /* 0x0000041b0a000986 */ /* 0x0001e2000c101924 */
[----:B------:R-:W-:Y:S05]  /*2c70*/  @!P2 BRA `(.L_x_43) ;  /* 0x000000000004a947 */ /* 0x000fea0003800000 */
[----:B------:R3:W5:Y:S02]  /*2c80*/  LDG.E.LTC128B R19, desc[UR36][R6.64+0x20] ;  /* 0x0000202406137981 */ /* 0x000764000c1e1920 */
.L_x_43:
[----:B------:R-:W-:Y:S05]  /*2c90*/  BSYNC B1 ;  /* 0x0000000000017941 */ /* 0x000fea0003800000 */
.L_x_42:
[----:B-----5:R-:W-:Y:S01]  /*2ca0*/  LOP3.LUT R13, R19, 0xffffe000, RZ, 0xc0, !PT ;  /* 0xffffe000130d7812 */ /* 0x020fe200078ec0ff */
        /* <DEDUP_REMOVED lines=9> */
.L_x_45:
[----:B------:R-:W-:Y:S05]  /*2d40*/  BSYNC B1 ;  /* 0x0000000000017941 */ /* 0x000fea0003800000 */
.L_x_44:
[----:B----45:R-:W-:Y:S01]  /*2d50*/  LOP3.LUT R13, R19, 0xffffe000, RZ, 0xc0, !PT ;  /* 0xffffe000130d7812 */ /* 0x030fe200078ec0ff */
[----:B------:R-:W-:Y:S01]  /*2d60*/  BSSY B1, `(.L_x_46) ;  /* 0x0000008000017945 */ /* 0x000fe20003800000 */
[----:B------:R-:W-:-:S03]  /*2d70*/  ISETP.GT.AND P1, PT, R3, 0x8, P1 ;  /* 0x000000080300780c */ /* 0x000fc60000f24270 */
[----:B------:R-:W-:-:S04]  /*2d80*/  FMUL R2, R13, R154 ;  /* 0x0000009a0d027220 */ /* 0x000fc80000400000 */
[----:B------:R-:W-:-:S05]  /*2d90*/  FFMA R29, R29, R153, R2 ;  /* 0x000000991d1d7223 */ /* 0x000fca0000000002 */
[----:B------:R-:W-:-:S05]  /*2da0*/  F2FP.TF32.F32.PACK_B R29, R29 ;  /* 0x0000001dff1d723e */ /* 0x000fca00024050ff */
[----:B------:R4:W-:Y:S01]  /*2db0*/  @P3 STG.E desc[UR36][R4.64+0x24], R29 ;  /* 0x0000241d04003986 */ /* 0x0009e2000c101924 */
[----:B------:R-:W-:Y:S05]  /*2dc0*/  @!P1 BRA `(.L_x_47) ;  /* 0x0000000000049947 */ /* 0x000fea0003800000 */
[----:B------:R0:W5:Y:S02]  /*2dd0*/  LDG.E.LTC128B R19, desc[UR36][R8.64+0x20] ;  /* 0x0000202408137981 */ /* 0x000164000c1e1920 */
.L_x_47:
[----:B------:R-:W-:Y:S05]  /*2de0*/  BSYNC B1 ;  /* 0x0000000000017941 */ /* 0x000fea0003800000 */
.L_x_46:
[----:B-----5:R-:W-:Y:S01]  /*2df0*/  LOP3.LUT R13, R19, 0xffffe000, RZ, 0xc0, !PT ;  /* 0xffffe000130d7812 */ /* 0x020fe200078ec0ff */
        /* <DEDUP_REMOVED lines=8> */
.L_x_49:
[----:B------:R-:W-:Y:S05]  /*2e80*/  BSYNC B1 ;  /* 0x0000000000017941 */ /* 0x000fea0003800000 */
.L_x_48:
        /* <DEDUP_REMOVED lines=10> */
.L_x_51:
[----:B------:R-:W-:Y:S05]  /*2f30*/  BSYNC B1 ;  /* 0x0000000000017941 */ /* 0x000fea0003800000 */
.L_x_50:
        /* <DEDUP_REMOVED lines=10> */
.L_x_53:
[----:B------:R-:W-:Y:S05]  /*2fe0*/  BSYNC B1 ;  /* 0x0000000000017941 */ /* 0x000fea0003800000 */
.L_x_52:
[----:B0----5:R-:W-:Y:S01]  /*2ff0*/  LOP3.LUT R13, R19, 0xffffe000, RZ, 0xc0, !PT ;  /* 0xffffe000130d7812 */ /* 0x021fe200078ec0ff */
        /* <DEDUP_REMOVED lines=8> */
.L_x_55:
[----:B------:R-:W-:Y:S05]  /*3080*/  BSYNC B1 ;  /* 0x0000000000017941 */ /* 0x000fea0003800000 */
.L_x_54:
        /* <DEDUP_REMOVED lines=9> */
.L_x_57:
[----:B------:R-:W-:Y:S05]  /*3120*/  BSYNC B1 ;  /* 0x0000000000017941 */ /* 0x000fea0003800000 */
.L_x_56:
        /* <DEDUP_REMOVED lines=10> */
.L_x_59:
[----:B------:R-:W-:Y:S05]  /*31d0*/  BSYNC B1 ;  /* 0x0000000000017941 */ /* 0x000fea0003800000 */
.L_x_58:
        /* <DEDUP_REMOVED lines=10> */
.L_x_61:
[----:B------:R-:W-:Y:S05]  /*3280*/  BSYNC B1 ;  /* 0x0000000000017941 */ /* 0x000fea0003800000 */
.L_x_60:
        /* <DEDUP_REMOVED lines=9> */
.L_x_63:
[----:B------:R-:W-:Y:S05]  /*3320*/  BSYNC B1 ;  /* 0x0000000000017941 */ /* 0x000fea0003800000 */
.L_x_62:
        /* <DEDUP_REMOVED lines=9> */
.L_x_65:
[----:B------:R-:W-:Y:S05]  /*33c0*/  BSYNC B1 ;  /* 0x0000000000017941 */ /* 0x000fea0003800000 */
.L_x_64:
        /* <DEDUP_REMOVED lines=10> */
.L_x_67:
[----:B------:R-:W-:Y:S05]  /*3470*/  BSYNC B1 ;  /* 0x0000000000017941 */ /* 0x000fea0003800000 */
.L_x_66:
        /* <DEDUP_REMOVED lines=10> */
.L_x_69:
[----:B------:R-:W-:Y:S05]  /*3520*/  BSYNC B1 ;  /* 0x0000000000017941 */ /* 0x000fea0003800000 */
.L_x_68:
        /* <DEDUP_REMOVED lines=9> */
.L_x_71:
[----:B------:R-:W-:Y:S05]  /*35c0*/  BSYNC B1 ;  /* 0x0000000000017941 */ /* 0x000fea0003800000 */
.L_x_70:
        /* <DEDUP_REMOVED lines=9> */
.L_x_73:
[----:B------:R-:W-:Y:S05]  /*3660*/  BSYNC B1 ;  /* 0x0000000000017941 */ /* 0x000fea0003800000 */
.L_x_72:
        /* <DEDUP_REMOVED lines=10> */
.L_x_75:
[----:B------:R-:W-:Y:S05]  /*3710*/  BSYNC B1 ;  /* 0x0000000000017941 */ /* 0x000fea0003800000 */
.L_x_74:
        /* <DEDUP_REMOVED lines=10> */
.L_x_77:
[----:B------:R-:W-:Y:S05]  /*37c0*/  BSYNC B1 ;  /* 0x0000000000017941 */ /* 0x000fea0003800000 */
.L_x_76:
        /* <DEDUP_REMOVED lines=9> */
.L_x_79:
[----:B------:R-:W-:Y:S05]  /*3860*/  BSYNC B1 ;  /* 0x0000000000017941 */ /* 0x000fea0003800000 */
.L_x_78:
        /* <DEDUP_REMOVED lines=9> */
.L_x_81:
[----:B------:R-:W-:Y:S05]  /*3900*/  BSYNC B1 ;  /* 0x0000000000017941 */ /* 0x000fea0003800000 */
.L_x_80:
        /* <DEDUP_REMOVED lines=10> */
.L_x_83:
[----:B------:R-:W-:Y:S05]  /*39b0*/  BSYNC B1 ;  /* 0x0000000000017941 */ /* 0x000fea0003800000 */
.L_x_82:
        /* <DEDUP_REMOVED lines=10> */
.L_x_85:
[----:B------:R-:W-:Y:S05]  /*3a60*/  BSYNC B1 ;  /* 0x0000000000017941 */ /* 0x000fea0003800000 */
.L_x_84:
        /* <DEDUP_REMOVED lines=9> */
.L_x_87:
[----:B------:R-:W-:Y:S05]  /*3b00*/  BSYNC B1 ;  /* 0x0000000000017941 */ /* 0x000fea0003800000 */
.L_x_86:
        /* <DEDUP_REMOVED lines=9> */
.L_x_89:
[----:B------:R-:W-:Y:S05]  /*3ba0*/  BSYNC B1 ;  /* 0x0000000000017941 */ /* 0x000fea0003800000 */
.L_x_88:
        /* <DEDUP_REMOVED lines=10> */
.L_x_91:
[----:B------:R-:W-:Y:S05]  /*3c50*/  BSYNC B1 ;  /* 0x0000000000017941 */ /* 0x000fea0003800000 */
.L_x_90:
        /* <DEDUP_REMOVED lines=10> */
.L_x_93:
[----:B------:R-:W-:Y:S05]  /*3d00*/  BSYNC B1 ;  /* 0x0000000000017941 */ /* 0x000fea0003800000 */
.L_x_92:
        /* <DEDUP_REMOVED lines=9> */
.L_x_95:
[----:B------:R-:W-:Y:S05]  /*3da0*/  BSYNC B1 ;  /* 0x0000000000017941 */ /* 0x000fea0003800000 */
.L_x_94:
        /* <DEDUP_REMOVED lines=9> */
.L_x_97:
[----:B------:R-:W-:Y:S05]  /*3e40*/  BSYNC B1 ;  /* 0x0000000000017941 */ /* 0x000fea0003800000 */
.L_x_96:
        /* <DEDUP_REMOVED lines=10> */
.L_x_99:
[----:B------:R-:W-:Y:S05]  /*3ef0*/  BSYNC B1 ;  /* 0x0000000000017941 */ /* 0x000fea0003800000 */
.L_x_98:
        /* <DEDUP_REMOVED lines=10> */
.L_x_101:
[----:B------:R-:W-:Y:S05]  /*3fa0*/  BSYNC B1 ;  /* 0x0000000000017941 */ /* 0x000fea0003800000 */
.L_x_100:
        /* <DEDUP_REMOVED lines=9> */
.L_x_103:
[----:B------:R-:W-:Y:S05]  /*4040*/  BSYNC B1 ;  /* 0x0000000000017941 */ /* 0x000fea0003800000 */
.L_x_102:
        /* <DEDUP_REMOVED lines=9> */
.L_x_105:
[----:B------:R-:W-:Y:S05]  /*40e0*/  BSYNC B1 ;  /* 0x0000000000017941 */ /* 0x000fea0003800000 */
.L_x_104:
        /* <DEDUP_REMOVED lines=10> */
.L_x_107:
[----:B------:R-:W-:Y:S05]  /*4190*/  BSYNC B1 ;  /* 0x0000000000017941 */ /* 0x000fea0003800000 */
.L_x_106:
        /* <DEDUP_REMOVED lines=10> */
.L_x_109:
[----:B------:R-:W-:Y:S05]  /*4240*/  BSYNC B1 ;  /* 0x0000000000017941 */ /* 0x000fea0003800000 */
.L_x_108:
        /* <DEDUP_REMOVED lines=9> */
.L_x_111:
[----:B------:R-:W-:Y:S05]  /*42e0*/  BSYNC B1 ;  /* 0x0000000000017941 */ /* 0x000fea0003800000 */
.L_x_110:
        /* <DEDUP_REMOVED lines=9> */
.L_x_113:
[----:B------:R-:W-:Y:S05]  /*4380*/  BSYNC B1 ;  /* 0x0000000000017941 */ /* 0x000fea0003800000 */
.L_x_112:
        /* <DEDUP_REMOVED lines=10> */
.L_x_115:
[----:B------:R-:W-:Y:S05]  /*4430*/  BSYNC B1 ;  /* 0x0000000000017941 */ /* 0x000fea0003800000 */
.L_x_114:
        /* <DEDUP_REMOVED lines=10> */
.L_x_117:
[----:B------:R-:W-:Y:S05]  /*44e0*/  BSYNC B1 ;  /* 0x0000000000017941 */ /* 0x000fea0003800000 */
.L_x_116:
        /* <DEDUP_REMOVED lines=9> */
.L_x_119:
[----:B------:R-:W-:Y:S05]  /*4580*/  BSYNC B1 ;  /* 0x0000000000017941 */ /* 0x000fea0003800000 */
.L_x_118:
        /* <DEDUP_REMOVED lines=9> */
.L_x_121:
[----:B------:R-:W-:Y:S05]  /*4620*/  BSYNC B1 ;  /* 0x0000000000017941 */ /* 0x000fea0003800000 */
.L_x_120:
        /* <DEDUP_REMOVED lines=10> */
.L_x_123:
[----:B------:R-:W-:Y:S05]  /*46d0*/  BSYNC B1 ;  /* 0x0000000000017941 */ /* 0x000fea0003800000 */
.L_x_122:
        /* <DEDUP_REMOVED lines=10> */
.L_x_125:
[----:B------:R-:W-:Y:S05]  /*4780*/  BSYNC B1 ;  /* 0x0000000000017941 */ /* 0x000fea0003800000 */
.L_x_124:
        /* <DEDUP_REMOVED lines=9> */
.L_x_127:
[----:B------:R-:W-:Y:S05]  /*4820*/  BSYNC B1 ;  /* 0x0000000000017941 */ /* 0x000fea0003800000 */
.L_x_126:
        /* <DEDUP_REMOVED lines=9> */
.L_x_129:
[----:B------:R-:W-:Y:S05]  /*48c0*/  BSYNC B1 ;  /* 0x0000000000017941 */ /* 0x000fea0003800000 */
.L_x_128:
        /* <DEDUP_REMOVED lines=10> */
.L_x_131:
[----:B------:R-:W-:Y:S05]  /*4970*/  BSYNC B1 ;  /* 0x0000000000017941 */ /* 0x000fea0003800000 */
.L_x_130:
        /* <DEDUP_REMOVED lines=10> */
.L_x_133:
[----:B------:R-:W-:Y:S05]  /*4a20*/  BSYNC B1 ;  /* 0x0000000000017941 */ /* 0x000fea0003800000 */
.L_x_132:
        /* <DEDUP_REMOVED lines=9> */
.L_x_135:
[----:B------:R-:W-:Y:S05]  /*4ac0*/  BSYNC B1 ;  /* 0x0000000000017941 */ /* 0x000fea0003800000 */
.L_x_134:
        /* <DEDUP_REMOVED lines=9> */
.L_x_137:
[----:B------:R-:W-:Y:S05]  /*4b60*/  BSYNC B1 ;  /* 0x0000000000017941 */ /* 0x000fea0003800000 */
.L_x_136:
        /* <DEDUP_REMOVED lines=10> */
.L_x_139:
[----:B------:R-:W-:Y:S05]  /*4c10*/  BSYNC B1 ;  /* 0x0000000000017941 */ /* 0x000fea0003800000 */
.L_x_138:
        /* <DEDUP_REMOVED lines=10> */
.L_x_141:
[----:B------:R-:W-:Y:S05]  /*4cc0*/  BSYNC B1 ;  /* 0x0000000000017941 */ /* 0x000fea0003800000 */
.L_x_140:
        /* <DEDUP_REMOVED lines=9> */
.L_x_143:
[----:B------:R-:W-:Y:S05]  /*4d60*/  BSYNC B1 ;  /* 0x0000000000017941 */ /* 0x000fea0003800000 */
.L_x_142:
        /* <DEDUP_REMOVED lines=9> */
.L_x_145:
[----:B------:R-:W-:Y:S05]  /*4e00*/  BSYNC B1 ;  /* 0x0000000000017941 */ /* 0x000fea0003800000 */
.L_x_144:
        /* <DEDUP_REMOVED lines=10> */
.L_x_147:
[----:B------:R-:W-:Y:S05]  /*4eb0*/  BSYNC B1 ;  /* 0x0000000000017941 */ /* 0x000fea0003800000 */
.L_x_146:
        /* <DEDUP_REMOVED lines=10> */
.L_x_149:
[----:B------:R-:W-:Y:S05]  /*4f60*/  BSYNC B1 ;  /* 0x0000000000017941 */ /* 0x000fea0003800000 */
.L_x_148:
        /* <DEDUP_REMOVED lines=9> */
.L_x_151:
[----:B------:R-:W-:Y:S05]  /*5000*/  BSYNC B1 ;  /* 0x0000000000017941 */ /* 0x000fea0003800000 */
.L_x_150:
        /* <DEDUP_REMOVED lines=9> */
.L_x_153:
[----:B------:R-:W-:Y:S05]  /*50a0*/  BSYNC B1 ;  /* 0x0000000000017941 */ /* 0x000fea0003800000 */
.L_x_152:
        /* <DEDUP_REMOVED lines=10> */
.L_x_155:
[----:B------:R-:W-:Y:S05]  /*5150*/  BSYNC B1 ;  /* 0x0000000000017941 */ /* 0x000fea0003800000 */
.L_x_154:
        /* <DEDUP_REMOVED lines=10> */
.L_x_157:
[----:B------:R-:W-:Y:S05]  /*5200*/  BSYNC B1 ;  /* 0x0000000000017941 */ /* 0x000fea0003800000 */
.L_x_156:
        /* <DEDUP_REMOVED lines=9> */
.L_x_159:
[----:B------:R-:W-:Y:S05]  /*52a0*/  BSYNC B1 ;  /* 0x0000000000017941 */ /* 0x000fea0003800000 */
.L_x_158:
        /* <DEDUP_REMOVED lines=9> */
.L_x_161:
[----:B------:R-:W-:Y:S05]  /*5340*/  BSYNC B1 ;  /* 0x0000000000017941 */ /* 0x000fea0003800000 */
.L_x_160:
        /* <DEDUP_REMOVED lines=10> */
.L_x_163:
[----:B------:R-:W-:Y:S05]  /*53f0*/  BSYNC B1 ;  /* 0x0000000000017941 */ /* 0x000fea0003800000 */
.L_x_162:
        /* <DEDUP_REMOVED lines=10> */
.L_x_165:
[----:B------:R-:W-:Y:S05]  /*54a0*/  BSYNC B1 ;  /* 0x0000000000017941 */ /* 0x000fea0003800000 */
.L_x_164:
        /* <DEDUP_REMOVED lines=9> */
.L_x_167:
[----:B------:R-:W-:Y:S05]  /*5540*/  BSYNC B1 ;  /* 0x0000000000017941 */ /* 0x000fea0003800000 */
.L_x_166:
        /* <DEDUP_REMOVED lines=9> */
.L_x_169:
[----:B------:R-:W-:Y:S05]  /*55e0*/  BSYNC B1 ;  /* 0x0000000000017941 */ /* 0x000fea0003800000 */
.L_x_168:
        /* <DEDUP_REMOVED lines=10> */
.L_x_171:
[----:B------:R-:W-:Y:S05]  /*5690*/  BSYNC B1 ;  /* 0x0000000000017941 */ /* 0x000fea0003800000 */
.L_x_170:
        /* <DEDUP_REMOVED lines=10> */
.L_x_173:
[----:B------:R-:W-:Y:S05]  /*5740*/  BSYNC B1 ;  /* 0x0000000000017941 */ /* 0x000fea0003800000 */
.L_x_172:
        /* <DEDUP_REMOVED lines=9> */
.L_x_175:
[----:B------:R-:W-:Y:S05]  /*57e0*/  BSYNC B1 ;  /* 0x0000000000017941 */ /* 0x000fea0003800000 */
.L_x_174:
        /* <DEDUP_REMOVED lines=9> */
.L_x_177:
[----:B------:R-:W-:Y:S05]  /*5880*/  BSYNC B1 ;  /* 0x0000000000017941 */ /* 0x000fea0003800000 */
.L_x_176:
        /* <DEDUP_REMOVED lines=10> */
.L_x_179:
[----:B------:R-:W-:Y:S05]  /*5930*/  BSYNC B1 ;  /* 0x0000000000017941 */ /* 0x000fea0003800000 */
.L_x_178:
        /* <DEDUP_REMOVED lines=10> */
.L_x_181:
[----:B------:R-:W-:Y:S05]  /*59e0*/  BSYNC B1 ;  /* 0x0000000000017941 */ /* 0x000fea0003800000 */
.L_x_180:
        /* <DEDUP_REMOVED lines=9> */
.L_x_183:
[----:B------:R-:W-:Y:S05]  /*5a80*/  BSYNC B1 ;  /* 0x0000000000017941 */ /* 0x000fea0003800000 */
.L_x_182:
        /* <DEDUP_REMOVED lines=9> */
.L_x_185:
[----:B------:R-:W-:Y:S05]  /*5b20*/  BSYNC B1 ;  /* 0x0000000000017941 */ /* 0x000fea0003800000 */
.L_x_184:
        /* <DEDUP_REMOVED lines=10> */
.L_x_187:
[----:B------:R-:W-:Y:S05]  /*5bd0*/  BSYNC B1 ;  /* 0x0000000000017941 */ /* 0x000fea0003800000 */
.L_x_186:
        /* <DEDUP_REMOVED lines=10> */
.L_x_189:
[----:B------:R-:W-:Y:S05]  /*5c80*/  BSYNC B1 ;  /* 0x0000000000017941 */ /* 0x000fea0003800000 */
.L_x_188:
        /* <DEDUP_REMOVED lines=9> */
.L_x_191:
[----:B------:R-:W-:Y:S05]  /*5d20*/  BSYNC B1 ;  /* 0x0000000000017941 */ /* 0x000fea0003800000 */
.L_x_190:
        /* <DEDUP_REMOVED lines=9> */
.L_x_193:
[----:B------:R-:W-:Y:S05]  /*5dc0*/  BSYNC B1 ;  /* 0x0000000000017941 */ /* 0x000fea0003800000 */
.L_x_192:
        /* <DEDUP_REMOVED lines=10> */
.L_x_195:
[----:B------:R-:W-:Y:S05]  /*5e70*/  BSYNC B1 ;  /* 0x0000000000017941 */ /* 0x000fea0003800000 */
.L_x_194:
        /* <DEDUP_REMOVED lines=10> */
.L_x_197:
[----:B------:R-:W-:Y:S05]  /*5f20*/  BSYNC B1 ;  /* 0x0000000000017941 */ /* 0x000fea0003800000 */
.L_x_196:
        /* <DEDUP_REMOVED lines=9> */
.L_x_199:
[----:B------:R-:W-:Y:S05]  /*5fc0*/  BSYNC B1 ;  /* 0x0000000000017941 */ /* 0x000fea0003800000 */
.L_x_198:
        /* <DEDUP_REMOVED lines=9> */
.L_x_201:
[----:B------:R-:W-:Y:S05]  /*6060*/  BSYNC B1 ;  /* 0x0000000000017941 */ /* 0x000fea0003800000 */
.L_x_200:
        /* <DEDUP_REMOVED lines=10> */
.L_x_203:
[----:B------:R-:W-:Y:S05]  /*6110*/  BSYNC B1 ;  /* 0x0000000000017941 */ /* 0x000fea0003800000 */
.L_x_202:
        /* <DEDUP_REMOVED lines=10> */
.L_x_205:
[----:B------:R-:W-:Y:S05]  /*61c0*/  BSYNC B1 ;  /* 0x0000000000017941 */ /* 0x000fea0003800000 */
.L_x_204:
        /* <DEDUP_REMOVED lines=9> */
.L_x_207:
[----:B------:R-:W-:Y:S05]  /*6260*/  BSYNC B1 ;  /* 0x0000000000017941 */ /* 0x000fea0003800000 */
.L_x_206:
        /* <DEDUP_REMOVED lines=9> */
.L_x_209:
[----:B------:R-:W-:Y:S05]  /*6300*/  BSYNC B1 ;  /* 0x0000000000017941 */ /* 0x000fea0003800000 */
.L_x_208:
        /* <DEDUP_REMOVED lines=10> */
.L_x_211:
[----:B------:R-:W-:Y:S05]  /*63b0*/  BSYNC B1 ;  /* 0x0000000000017941 */ /* 0x000fea0003800000 */
.L_x_210:
        /* <DEDUP_REMOVED lines=10> */
.L_x_213:
[----:B------:R-:W-:Y:S05]  /*6460*/  BSYNC B1 ;  /* 0x0000000000017941 */ /* 0x000fea0003800000 */
.L_x_212:
        /* <DEDUP_REMOVED lines=9> */
.L_x_215:
[----:B------:R-:W-:Y:S05]  /*6500*/  BSYNC B1 ;  /* 0x0000000000017941 */ /* 0x000fea0003800000 */
.L_x_214:
        /* <DEDUP_REMOVED lines=9> */
.L_x_217:
[----:B------:R-:W-:Y:S05]  /*65a0*/  BSYNC B1 ;  /* 0x0000000000017941 */ /* 0x000fea0003800000 */
.L_x_216:
        /* <DEDUP_REMOVED lines=10> */
.L_x_219:
[----:B------:R-:W-:Y:S05]  /*6650*/  BSYNC B1 ;  /* 0x0000000000017941 */ /* 0x000fea0003800000 */
.L_x_218:
        /* <DEDUP_REMOVED lines=10> */
.L_x_221:
[----:B------:R-:W-:Y:S05]  /*6700*/  BSYNC B1 ;  /* 0x0000000000017941 */ /* 0x000fea0003800000 */
.L_x_220:
        /* <DEDUP_REMOVED lines=9> */
.L_x_223:
[----:B------:R-:W-:Y:S05]  /*67a0*/  BSYNC B1 ;  /* 0x0000000000017941 */ /* 0x000fea0003800000 */
.L_x_222:
        /* <DEDUP_REMOVED lines=9> */
.L_x_225:
[----:B------:R-:W-:Y:S05]  /*6840*/  BSYNC B1 ;  /* 0x0000000000017941 */ /* 0x000fea0003800000 */
.L_x_224:
        /* <DEDUP_REMOVED lines=10> */
.L_x_227:
[----:B------:R-:W-:Y:S05]  /*68f0*/  BSYNC B1 ;  /* 0x0000000000017941 */ /* 0x000fea0003800000 */
.L_x_226:
        /* <DEDUP_REMOVED lines=10> */
.L_x_229:
[----:B------:R-:W-:Y:S05]  /*69a0*/  BSYNC B1 ;  /* 0x0000000000017941 */ /* 0x000fea0003800000 */
.L_x_228:
        /* <DEDUP_REMOVED lines=9> */
.L_x_231:
[----:B------:R-:W-:Y:S05]  /*6a40*/  BSYNC B1 ;  /* 0x0000000000017941 */ /* 0x000fea0003800000 */
.L_x_230:
        /* <DEDUP_REMOVED lines=9> */
.L_x_233:
[----:B------:R-:W-:Y:S05]  /*6ae0*/  BSYNC B1 ;  /* 0x0000000000017941 */ /* 0x000fea0003800000 */
.L_x_232:
        /* <DEDUP_REMOVED lines=10> */
.L_x_235:
[----:B------:R-:W-:Y:S05]  /*6b90*/  BSYNC B1 ;  /* 0x0000000000017941 */ /* 0x000fea0003800000 */
.L_x_234:
        /* <DEDUP_REMOVED lines=10> */
.L_x_237:
[----:B------:R-:W-:Y:S05]  /*6c40*/  BSYNC B1 ;  /* 0x0000000000017941 */ /* 0x000fea0003800000 */
.L_x_236:
        /* <DEDUP_REMOVED lines=9> */
.L_x_239:
[----:B------:R-:W-:Y:S05]  /*6ce0*/  BSYNC B1 ;  /* 0x0000000000017941 */ /* 0x000fea0003800000 */
.L_x_238:
        /* <DEDUP_REMOVED lines=9> */
.L_x_241:
[----:B------:R-:W-:Y:S05]  /*6d80*/  BSYNC B1 ;  /* 0x0000000000017941 */ /* 0x000fea0003800000 */
.L_x_240:
        /* <DEDUP_REMOVED lines=10> */
.L_x_243:
[----:B------:R-:W-:Y:S05]  /*6e30*/  BSYNC B1 ;  /* 0x0000000000017941 */ /* 0x000fea0003800000 */
.L_x_242:
        /* <DEDUP_REMOVED lines=10> */
.L_x_245:
[----:B------:R-:W-:Y:S05]  /*6ee0*/  BSYNC B1 ;  /* 0x0000000000017941 */ /* 0x000fea0003800000 */
.L_x_244:
        /* <DEDUP_REMOVED lines=9> */
.L_x_247:
[----:B------:R-:W-:Y:S05]  /*6f80*/  BSYNC B1 ;  /* 0x0000000000017941 */ /* 0x000fea0003800000 */
.L_x_246:
        /* <DEDUP_REMOVED lines=9> */
.L_x_249:
[----:B------:R-:W-:Y:S05]  /*7020*/  BSYNC B1 ;  /* 0x0000000000017941 */ /* 0x000fea0003800000 */
.L_x_248:
        /* <DEDUP_REMOVED lines=10> */
.L_x_251:
[----:B------:R-:W-:Y:S05]  /*70d0*/  BSYNC B1 ;  /* 0x0000000000017941 */ /* 0x000fea0003800000 */
.L_x_250:
        /* <DEDUP_REMOVED lines=10> */
.L_x_253:
[----:B------:R-:W-:Y:S05]  /*7180*/  BSYNC B1 ;  /* 0x0000000000017941 */ /* 0x000fea0003800000 */
.L_x_252:
        /* <DEDUP_REMOVED lines=9> */
.L_x_255:
[----:B------:R-:W-:Y:S05]  /*7220*/  BSYNC B1 ;  /* 0x0000000000017941 */ /* 0x000fea0003800000 */
.L_x_254:
        /* <DEDUP_REMOVED lines=9> */
.L_x_257:
[----:B------:R-:W-:Y:S05]  /*72c0*/  BSYNC B1 ;  /* 0x0000000000017941 */ /* 0x000fea0003800000 */
.L_x_256:
        /* <DEDUP_REMOVED lines=10> */
.L_x_259:
[----:B------:R-:W-:Y:S05]  /*7370*/  BSYNC B1 ;  /* 0x0000000000017941 */ /* 0x000fea0003800000 */
.L_x_258:
        /* <DEDUP_REMOVED lines=10> */
.L_x_261:
[----:B------:R-:W-:Y:S05]  /*7420*/  BSYNC B1 ;  /* 0x0000000000017941 */ /* 0x000fea0003800000 */
.L_x_260:
        /* <DEDUP_REMOVED lines=9> */
.L_x_263:
[----:B------:R-:W-:Y:S05]  /*74c0*/  BSYNC B1 ;  /* 0x0000000000017941 */ /* 0x000fea0003800000 */
.L_x_262:
        /* <DEDUP_REMOVED lines=9> */
.L_x_265:
[----:B------:R-:W-:Y:S05]  /*7560*/  BSYNC B1 ;  /* 0x0000000000017941 */ /* 0x000fea0003800000 */
.L_x_264:
        /* <DEDUP_REMOVED lines=10> */
.L_x_267:
[----:B------:R-:W-:Y:S05]  /*7610*/  BSYNC B1 ;  /* 0x0000000000017941 */ /* 0x000fea0003800000 */
.L_x_266:
        /* <DEDUP_REMOVED lines=10> */
.L_x_269:
[----:B------:R-:W-:Y:S05]  /*76c0*/  BSYNC B1 ;  /* 0x0000000000017941 */ /* 0x000fea0003800000 */
.L_x_268:
        /* <DEDUP_REMOVED lines=9> */
.L_x_271:
[----:B------:R-:W-:Y:S05]  /*7760*/  BSYNC B1 ;  /* 0x0000000000017941 */ /* 0x000fea0003800000 */
.L_x_270:
        /* <DEDUP_REMOVED lines=9> */
.L_x_273:
[----:B------:R-:W-:Y:S05]  /*7800*/  BSYNC B1 ;  /* 0x0000000000017941 */ /* 0x000fea0003800000 */
.L_x_272:
        /* <DEDUP_REMOVED lines=10> */
.L_x_275:
[----:B------:R-:W-:Y:S05]  /*78b0*/  BSYNC B1 ;  /* 0x0000000000017941 */ /* 0x000fea0003800000 */
.L_x_274:
        /* <DEDUP_REMOVED lines=10> */
.L_x_277:
[----:B------:R-:W-:Y:S05]  /*7960*/  BSYNC B1 ;  /* 0x0000000000017941 */ /* 0x000fea0003800000 */
.L_x_276:
        /* <DEDUP_REMOVED lines=9> */
.L_x_279:
[----:B------:R-:W-:Y:S05]  /*7a00*/  BSYNC B1 ;  /* 0x0000000000017941 */ /* 0x000fea0003800000 */
.L_x_278:
        /* <DEDUP_REMOVED lines=9> */
.L_x_281:
[----:B------:R-:W-:Y:S05]  /*7aa0*/  BSYNC B1 ;  /* 0x0000000000017941 */ /* 0x000fea0003800000 */
.L_x_280:
        /* <DEDUP_REMOVED lines=10> */
.L_x_283:
[----:B------:R-:W-:Y:S05]  /*7b50*/  BSYNC B1 ;  /* 0x0000000000017941 */ /* 0x000fea0003800000 */
.L_x_282:
        /* <DEDUP_REMOVED lines=10> */
.L_x_285:
[----:B------:R-:W-:Y:S05]  /*7c00*/  BSYNC B1 ;  /* 0x0000000000017941 */ /* 0x000fea0003800000 */
.L_x_284:
[----:B01-3-5:R-:W-:Y:S01]  /*7c10*/  LOP3.LUT R7, R19, 0xffffe000, RZ, 0xc0, !PT ;  /* 0xffffe00013077812 */ /* 0x02bfe200078ec0ff */
        /* <DEDUP_REMOVED lines=8> */
.L_x_287:
[----:B------:R-:W-:Y:S05]  /*7ca0*/  BSYNC B1 ;  /* 0x0000000000017941 */ /* 0x000fea0003800000 */
.L_x_286:
[----:B0---45:R-:W-:Y:S01]  /*7cb0*/  LOP3.LUT R5, R19, 0xffffe000, RZ, 0xc0, !PT ;  /* 0xffffe00013057812 */ /* 0x031fe200078ec0ff */
[----:B------:R-:W-:Y:S01]  /*7cc0*/  @P1 IMAD.MOV.U32 R4, RZ, RZ, R10 ;  /* 0x000000ffff041224 */ /* 0x000fe200078e000a */
[----:B------:R-:W-:Y:S01]  /*7cd0*/  ISETP.GT.AND P0, PT, R3, 0x8, P0 ;  /* 0x000000080300780c */ /* 0x000fe20000704270 */
[----:B------:R-:W-:Y:S02]  /*7ce0*/  BSSY B1, `(.L_x_288) ;  /* 0x0000008000017945 */ /* 0x000fe40003800000 */
[----:B------:R-:W-:-:S04]  /*7cf0*/  FMUL R5, R5, R154 ;  /* 0x0000009a05057220 */ /* 0x000fc80000400000 */
[----:B------:R-:W-:Y:S01]  /*7d00*/  FFMA R7, R150, R153, R5 ;  /* 0x0000009996077223 */ /* 0x000fe20000000005 */
[----:B------:R-:W-:-:S04]  /*7d10*/  @P1 IMAD.MOV.U32 R5, RZ, RZ, R11 ;  /* 0x000000ffff051224 */ /* 0x000fc800078e000b */
[----:B------:R-:W-:-:S05]  /*7d20*/  F2FP.TF32.F32.PACK_B R7, R7 ;  /* 0x00000007ff07723e */ /* 0x000fca00024050ff */
[----:B------:R0:W-:Y:S01]  /*7d30*/  @P1 STG.E desc[UR36][R4.64+0x3e0], R7 ;  /* 0x0003e00704001986 */ /* 0x0001e2000c101924 */
[----:B------:R-:W-:Y:S05]  /*7d40*/  @!P0 BRA `(.L_x_289) ;  /* 0x0000000000048947 */ /* 0x000fea0003800000 */
[----:B------:R3:W5:Y:S02]  /*7d50*/  LDG.E.LTC128B R19, desc[UR36][R8.64+0x3e4] ;  /* 0x0003e42408137981 */ /* 0x000764000c1e1920 */
.L_x_289:
[----:B------:R-:W-:Y:S05]  /*7d60*/  BSYNC B1 ;  /* 0x0000000000017941 */ /* 0x000fea0003800000 */
.L_x_288:
[----:B------:R-:W-:Y:S05]  /*7d70*/  @!P0 BRA `(.L_x_290) ;  /* 0x0000002400408947 */ /* 0x000fea0003800000 */
[----:B-----5:R-:W-:-:S05]  /*7d80*/  LOP3.LUT R19, R19, 0xffffe000, RZ, 0xc0, !PT ;  /* 0xffffe00013137812 */ /* 0x020fca00078ec0ff */
[----:B------:R-:W-:-:S04]  /*7d90*/  FMUL R0, R19, R154 ;  /* 0x0000009a13007220 */ /* 0x000fc80000400000 */
[----:B------:R-:W-:-:S05]  /*7da0*/  FFMA R151, R151, R153, R0 ;  /* 0x0000009997977223 */ /* 0x000fca0000000000 */
[----:B------:R-:W-:-:S05]  /*7db0*/  F2FP.TF32.F32.PACK_B R151, R151 ;  /* 0x00000097ff97723e */ /* 0x000fca00024050ff */
[----:B------:R4:W-:Y:S01]  /*7dc0*/  STG.E desc[UR36][R10.64+0x3e4], R151 ;  /* 0x0003e4970a007986 */ /* 0x0009e2000c101924 */
[----:B------:R-:W-:Y:S05]  /*7dd0*/  BRA `(.L_x_290) ;  /* 0x0000002400287947 */ /* 0x000fea0003800000 */
.L_x_37:
[----:B------:R-:W-:Y:S01]  /*7de0*/  ISETP.GT.AND P3, PT, R0, 0x1, PT ;  /* 0x000000010000780c */ /* 0x000fe20003f64270 */
[----:B------:R-:W-:Y:S01]  /*7df0*/  ULDC.64 UR4, c[0x0][0x5c0] ;  /* 0x0001700000047ab9 */ /* 0x000fe20000000a00 */
[-C--:B------:R-:W-:Y:S01]  /*7e00*/  FMUL R9, R24, R153.reuse ;  /* 0x0000009918097220 */ /* 0x080fe20000400000 */
[----:B------:R-:W-:Y:S01]  /*7e10*/  LEA R4, P1, R168, UR4, 0x2 ;  /* 0x00000004a8047c11 */ /* 0x000fe2000f8210ff */
[-C--:B------:R-:W-:Y:S01]  /*7e20*/  FMUL R25, R25, R153.reuse ;  /* 0x0000009919197220 */ /* 0x080fe20000400000 */
[C---:B------:R-:W-:Y:S01]  /*7e30*/  ISETP.GT.AND P0, PT, R3.reuse, RZ, P3 ;  /* 0x000000ff0300720c */ /* 0x040fe20001f04270 */
[-C--:B------:R-:W-:Y:S01]  /*7e40*/  FMUL R13, R26, R153.reuse ;  /* 0x000000991a0d7220 */ /* 0x080fe20000400000 */
[----:B------:R-:W-:Y:S01]  /*7e50*/  ISETP.GT.AND P2, PT, R3, 0x8, P2 ;  /* 0x000000080300780c */ /* 0x000fe20001744270 */
[-C--:B------:R-:W-:Y:S01]  /*7e60*/  FMUL R27, R27, R153.reuse ;  /* 0x000000991b1b7220 */ /* 0x080fe20000400000 */
[----:B------:R-:W-:Y:S01]  /*7e70*/  LEA.HI.X R5, R168, UR5, R179, 0x2, P1 ;  /* 0x00000005a8057c11 */ /* 0x000fe200088f14b3 */
[----:B------:R-:W-:Y:S01]  /*7e80*/  FMUL R29, R29, R153 ;  /* 0x000000991d1d7220 */ /* 0x000fe20000400000 */
[----:B------:R-:W-:Y:S01]  /*7e90*/  F2FP.TF32.F32.PACK_B R9, R9 ;  /* 0x00000009ff09723e */ /* 0x000fe200024050ff */
[-C--:B------:R-:W-:Y:S01]  /*7ea0*/  FMUL R31, R31, R153.reuse ;  /* 0x000000991f1f7220 */ /* 0x080fe20000400000 */
[C---:B------:R-:W-:Y:S01]  /*7eb0*/  SHF.L.U64.HI R11, R10.reuse, 0x5, R11 ;  /* 0x000000050a0b7819 */ /* 0x040fe2000001020b */
[----:B------:R-:W-:Y:S01]  /*7ec0*/  FMUL R33, R33, R153 ;  /* 0x0000009921217220 */ /* 0x000fe20000400000 */
[----:B------:R-:W-:Y:S01]  /*7ed0*/  LEA R6, P1, R10, R4, 0x5 ;  /* 0x000000040a067211 */ /* 0x000fe200078228ff */
[----:B------:R0:W-:Y:S01]  /*7ee0*/  @P4 STG.E desc[UR36][R4.64], R9 ;  /* 0x0000000904004986 */ /* 0x0001e2000c101924 */
[----:B------:R-:W-:Y:S01]  /*7ef0*/  F2FP.TF32.F32.PACK_B R25, R25 ;  /* 0x00000019ff19723e */ /* 0x000fe200024050ff */
[----:B------:R-:W-:Y:S01]  /*7f00*/  FMUL R35, R35, R153 ;  /* 0x0000009923237220 */ /* 0x000fe20000400000 */
[----:B------:R-:W-:Y:S01]  /*7f10*/  F2FP.TF32.F32.PACK_B R13, R13 ;  /* 0x0000000dff0d723e */ /* 0x000fe200024050ff */
[----:B------:R-:W-:Y:S01]  /*7f20*/  IMAD.X R7, R11, 0x1, R5, P1 ;  /* 0x000000010b077824 */ /* 0x000fe200008e0605 */
[C---:B------:R-:W-:Y:S01]  /*7f30*/  ISETP.GT.AND P4, PT, R0.reuse, 0x8, PT ;  /* 0x000000080000780c */ /* 0x040fe20003f84270 */
[----:B------:R-:W-:Y:S01]  /*7f40*/  @P0 STG.E desc[UR36][R4.64+0x4], R25 ;  /* 0x0000041904000986 */ /* 0x000fe2000c101924 */
[----:B------:R-:W-:Y:S01]  /*7f50*/  ISETP.GT.AND P0, PT, R0, 0x9, PT ;  /* 0x000000090000780c */ /* 0x000fe20003f04270 */
[-C--:B------:R-:W-:Y:S01]  /*7f60*/  FMUL R11, R30, R153.reuse ;  /* 0x000000991e0b7220 */ /* 0x080fe20000400000 */
[C---:B------:R-:W-:Y:S01]  /*7f70*/  ISETP.GT.AND P3, PT, R3.reuse, 0x8, P3 ;  /* 0x000000080300780c */ /* 0x040fe20001f64270 */
[----:B------:R1:W-:Y:S01]  /*7f80*/  @P2 STG.E desc[UR36][R6.64], R13 ;  /* 0x0000000d06002986 */ /* 0x0003e2000c101924 */
[C---:B------:R-:W-:Y:S01]  /*7f90*/  ISETP.GT.AND P1, PT, R3.reuse, RZ, P4 ;  /* 0x000000ff0300720c */ /* 0x040fe20002724270 */
[-C--:B0-----:R-:W-:Y:S01]  /*7fa0*/  FMUL R9, R28, R153.reuse ;  /* 0x000000991c097220 */ /* 0x081fe20000400000 */
[----:B------:R-:W-:Y:S01]  /*7fb0*/  ISETP.GT.AND P2, PT, R3, RZ, P0 ;  /* 0x000000ff0300720c */ /* 0x000fe20000744270 */
[-C--:B------:R-:W-:Y:S01]  /*7fc0*/  FMUL R37, R37, R153.reuse ;  /* 0x0000009925257220 */ /* 0x080fe20000400000 */
[----:B------:R-:W-:Y:S01]  /*7fd0*/  ISETP.GT.AND P4, PT, R3, 0x8, P4 ;  /* 0x000000080300780c */ /* 0x000fe20002784270 */
[----:B------:R-:W-:Y:S01]  /*7fe0*/  FMUL R39, R39, R153 ;  /* 0x0000009927277220 */ /* 0x000fe20000400000 */
[----:B------:R-:W-:Y:S01]  /*7ff0*/  F2FP.TF32.F32.PACK_B R27, R27 ;  /* 0x0000001bff1b723e */ /* 0x000fe200024050ff */
[----:B------:R-:W-:Y:S01]  /*8000*/  FMUL R41, R41, R153 ;  /* 0x0000009929297220 */ /* 0x000fe20000400000 */
[----:B------:R-:W-:Y:S01]  /*8010*/  F2FP.TF32.F32.PACK_B R9, R9 ;  /* 0x00000009ff09723e */ /* 0x000fe200024050ff */
[----:B------:R-:W-:Y:S01]  /*8020*/  FMUL R43, R43, R153 ;  /* 0x000000992b2b7220 */ /* 0x000fe20000400000 */
[----:B------:R-:W-:Y:S01]  /*8030*/  F2FP.TF32.F32.PACK_B R29, R29 ;  /* 0x0000001dff1d723e */ /* 0x000fe200024050ff */
[----:B------:R-:W-:Y:S01]  /*8040*/  @P3 STG.E desc[UR36][R6.64+0x4], R27 ;  /* 0x0000041b06003986 */ /* 0x000fe2000c101924 */
[----:B------:R-:W-:Y:S01]  /*8050*/  F2FP.TF32.F32.PACK_B R11, R11 ;  /* 0x0000000bff0b723e */ /* 0x000fe200024050ff */
[-C--:B-1----:R-:W-:Y:S01]  /*8060*/  FMUL R13, R34, R153.reuse ;  /* 0x00000099220d7220 */ /* 0x082fe20000400000 */
[C---:B------:R-:W-:Y:S01]  /*8070*/  ISETP.GT.AND P3, PT, R0.reuse, 0x11, PT ;  /* 0x000000110000780c */ /* 0x040fe20003f64270 */
[----:B------:R0:W-:Y:S01]  /*8080*/  @P1 STG.E desc[UR36][R4.64+0x20], R9 ;  /* 0x0000200904001986 */ /* 0x0001e2000c101924 */
[----:B------:R-:W-:Y:S01]  /*8090*/  ISETP.GT.AND P0, PT, R3, 0x8, P0 ;  /* 0x000000080300780c */ /* 0x000fe20000704270 */
[----:B------:R-:W-:Y:S01]  /*80a0*/  FMUL R45, R45, R153 ;  /* 0x000000992d2d7220 */ /* 0x000fe20000400000 */
[----:B------:R-:W-:Y:S01]  /*80b0*/  F2FP.TF32.F32.PACK_B R31, R31 ;  /* 0x0000001fff1f723e */ /* 0x000fe200024050ff */
[----:B------:R-:W-:Y:S01]  /*80c0*/  @P2 STG.E desc[UR36][R4.64+0x24], R29 ;  /* 0x0000241d04002986 */ /* 0x000fe2000c101924 */
[----:B------:R-:W-:Y:S01]  /*80d0*/  ISETP.GT.AND P2, PT, R0, 0x10, PT ;  /* 0x000000100000780c */ /* 0x000fe20003f44270 */
[----:B------:R-:W-:Y:S01]  /*80e0*/  FMUL R47, R47, R153 ;  /* 0x000000992f2f7220 */ /* 0x000fe20000400000 */
[----:B------:R-:W-:Y:S01]  /*80f0*/  F2FP.TF32.F32.PACK_B R33, R33 ;  /* 0x00000021ff21723e */ /* 0x000fe200024050ff */
[----:B------:R1:W-:Y:S01]  /*8100*/  @P4 STG.E desc[UR36][R6.64+0x20], R11 ;  /* 0x0000200b06004986 */ /* 0x0003e2000c101924 */
[----:B------:R-:W-:Y:S01]  /*8110*/  ISETP.GT.AND P1, PT, R3, RZ, P2 ;  /* 0x000000ff0300720c */ /* 0x000fe20001724270 */
[-C--:B------:R-:W-:Y:S01]  /*8120*/  FMUL R49, R49, R153.reuse ;  /* 0x0000009931317220 */ /* 0x080fe20000400000 */
[C---:B------:R-:W-:Y:S01]  /*8130*/  ISETP.GT.AND P4, PT, R3.reuse, RZ, P3 ;  /* 0x000000ff0300720c */ /* 0x040fe20001f84270 */
[----:B0-----:R-:W-:Y:S01]  /*8140*/  FMUL R9, R32, R153 ;  /* 0x0000009920097220 */ /* 0x001fe20000400000 */
[----:B------:R-:W-:Y:S01]  /*8150*/  ISETP.GT.AND P2, PT, R3, 0x8, P2 ;  /* 0x000000080300780c */ /* 0x000fe20001744270 */
[----:B------:R-:W-:Y:S01]  /*8160*/  @P0 STG.E desc[UR36][R6.64+0x24], R31 ;  /* 0x0000241f06000986 */ /* 0x000fe2000c101924 */
[----:B------:R-:W-:Y:S01]  /*8170*/  F2FP.TF32.F32.PACK_B R13, R13 ;  /* 0x0000000dff0d723e */ /* 0x000fe200024050ff */
[----:B------:R-:W-:Y:S01]  /*8180*/  FMUL R51, R51, R153 ;  /* 0x0000009933337220 */ /* 0x000fe20000400000 */
[----:B------:R-:W-:Y:S01]  /*8190*/  F2FP.TF32.F32.PACK_B R9, R9 ;  /* 0x00000009ff09723e */ /* 0x000fe200024050ff */
[-C--:B------:R-:W-:Y:S01]  /*81a0*/  FMUL R53, R53, R153.reuse ;  /* 0x0000009935357220 */ /* 0x080fe20000400000 */
[----:B------:R-:W-:Y:S01]  /*81b0*/  ISETP.GT.AND P0, PT, R0, 0x19, PT ;  /* 0x000000190000780c */ /* 0x000fe20003f04270 */
[----:B-1----:R-:W-:Y:S01]  /*81c0*/  FMUL R11, R38, R153 ;  /* 0x00000099260b7220 */ /* 0x002fe20000400000 */
[----:B------:R-:W-:Y:S01]  /*81d0*/  ISETP.GT.AND P3, PT, R3, 0x8, P3 ;  /* 0x000000080300780c */ /* 0x000fe20001f64270 */
[----:B------:R0:W-:Y:S01]  /*81e0*/  @P1 STG.E desc[UR36][R4.64+0x40], R9 ;  /* 0x0000400904001986 */ /* 0x0001e2000c101924 */
[----:B------:R-:W-:Y:S01]  /*81f0*/  F2FP.TF32.F32.PACK_B R35, R35 ;  /* 0x00000023ff23723e */ /* 0x000fe200024050ff */
        /* <DEDUP_REMOVED lines=10> */
[-C--:B0-----:R-:W-:Y:S01]  /*82a0*/  FMUL R9, R36, R153.reuse ;  /* 0x0000009924097220 */ /* 0x081fe20000400000 */
[----:B------:R-:W-:Y:S01]  /*82b0*/  ISETP.GT.AND P4, PT, R3, 0x8, P4 ;  /* 0x000000080300780c */ /* 0x000fe20002784270 */
[----:B------:R-:W-:Y:S01]  /*82c0*/  @P3 STG.E desc[UR36][R6.64+0x44], R35 ;  /* 0x0000442306003986 */ /* 0x000fe2000c101924 */
[----:B------:R-:W-:Y:S01]  /*82d0*/  ISETP.GT.AND P3, PT, R0, 0x21, PT ;  /* 0x000000210000780c */ /* 0x000fe20003f64270 */
[----:B------:R-:W-:Y:S01]  /*82e0*/  FMUL R61, R61, R153 ;  /* 0x000000993d3d7220 */ /* 0x000fe20000400000 */
[----:B------:R-:W-:Y:S01]  /*82f0*/  F2FP.TF32.F32.PACK_B R9, R9 ;  /* 0x00000009ff09723e */ /* 0x000fe200024050ff */
[-C--:B------:R-:W-:Y:S01]  /*8300*/  FMUL R63, R63, R153.reuse ;  /* 0x000000993f3f7220 */ /* 0x080fe20000400000 */
[----:B------:R-:W-:Y:S01]  /*8310*/  ISETP.GT.AND P0, PT, R3, 0x8, P0 ;  /* 0x000000080300780c */ /* 0x000fe20000704270 */
[----:B-1----:R-:W-:Y:S01]  /*8320*/  FMUL R13, R42, R153 ;  /* 0x000000992a0d7220 */ /* 0x002fe20000400000 */
[----:B------:R-:W-:Y:S01]  /*8330*/  F2FP.TF32.F32.PACK_B R39, R39 ;  /* 0x00000027ff27723e */ /* 0x000fe200024050ff */
        /* <DEDUP_REMOVED lines=145> */
[C---:B------:R-:W-:Y:S01]  /*8c50*/  ISETP.GT.AND P2, PT, R3.reuse, 0x8, P2 ;  /* 0x000000080300780c */ /* 0x040fe20001744270 */
[----:B------:R-:W-:Y:S01]  /*8c60*/  @P0 STG.E desc[UR36][R6.64+0x124], R63 ;  /* 0x0001243f06000986 */ /* 0x000fe2000c101924 */
[----:B------:R-:W-:Y:S01]  /*8c70*/  ISETP.GT.AND P3, PT, R3, 0x8, P3 ;  /* 0x000000080300780c */ /* 0x000fe20001f64270 */
[----:B------:R-:W-:Y:S01]  /*8c80*/  FMUL R131, R131, R153 ;  /* 0x0000009983837220 */ /* 0x000fe20000400000 */
[----:B------:R-:W-:Y:S01]  /*8c90*/  F2FP.TF32.F32.PACK_B R9, R9 ;  /* 0x00000009ff09723e */ /* 0x000fe200024050ff */
[-C--:B------:R-:W-:Y:S01]  /*8ca0*/  FMUL R133, R133, R153.reuse ;  /* 0x0000009985857220 */ /* 0x080fe20000400000 */
[----:B------:R-:W-:Y:S01]  /*8cb0*/  ISETP.GT.AND P0, PT, R0, 0x59, PT ;  /* 0x000000590000780c */ /* 0x000fe20003f04270 */
        /* <DEDUP_REMOVED lines=21> */
[C---:B------:R-:W-:Y:S01]  /*8e10*/  ISETP.GT.AND P0, PT, R3.reuse, 0x8, P0 ;  /* 0x000000080300780c */ /* 0x040fe20000704270 */
[----:B-1----:R-:W-:Y:S01]  /*8e20*/  FMUL R13, R74, R153 ;  /* 0x000000994a0d7220 */ /* 0x002fe20000400000 */
[----:B------:R-:W-:Y:S01]  /*8e30*/  F2FP.TF32.F32.PACK_B R87, R87 ;  /* 0x00000057ff57723e */ /* 0x000fe200024050ff */
[----:B------:R0:W-:Y:S01]  /*8e40*/  @P1 STG.E desc[UR36][R4.64+0x160], R9 ;  /* 0x0001600904001986 */ /* 0x0001e2000c101924 */
[----:B------:R-:W-:Y:S01]  /*8e50*/  ISETP.GT.AND P1, PT, R3, RZ, P3 ;  /* 0x000000ff0300720c */ /* 0x000fe20001f24270 */
[-C--:B------:R-:W-:Y:S01]  /*8e60*/  FMUL R145, R145, R153.reuse ;  /* 0x0000009991917220 */ /* 0x080fe20000400000 */
[----:B------:R-:W-:Y:S01]  /*8e70*/  ISETP.GT.AND P3, PT, R3, 0x8, P3 ;  /* 0x000000080300780c */ /* 0x000fe20001f64270 */
[----:B------:R-:W-:Y:S01]  /*8e80*/  @P2 STG.E desc[UR36][R4.64+0x164], R69 ;  /* 0x0001644504002986 */ /* 0x000fe2000c101924 */
[----:B------:R-:W-:Y:S01]  /*8e90*/  ISETP.GT.AND P2, PT, R0, 0x61, PT ;  /* 0x000000610000780c */ /* 0x000fe20003f44270 */
[----:B------:R-:W-:Y:S01]  /*8ea0*/  FMUL R147, R147, R153 ;  /* 0x0000009993937220 */ /* 0x000fe20000400000 */
[----:B------:R-:W-:Y:S01]  /*8eb0*/  F2FP.TF32.F32.PACK_B R13, R13 ;  /* 0x0000000dff0d723e */ /* 0x000fe200024050ff */
[----:B------:R1:W-:Y:S01]  /*8ec0*/  @P4 STG.E desc[UR36][R6.64+0x160], R11 ;  /* 0x0001600b06004986 */ /* 0x0003e2000c101924 */
[----:B------:R-:W-:Y:S01]  /*8ed0*/  ISETP.GT.AND P4, PT, R3, RZ, P2 ;  /* 0x000000ff0300720c */ /* 0x000fe20001784270 */
[-C--:B------:R-:W-:Y:S01]  /*8ee0*/  FMUL R149, R149, R153.reuse ;  /* 0x0000009995957220 */ /* 0x080fe20000400000 */
[----:B------:R-:W-:Y:S01]  /*8ef0*/  ISETP.GT.AND P2, PT, R3, 0x8, P2 ;  /* 0x000000080300780c */ /* 0x000fe20001744270 */
[-C--:B0-----:R-:W-:Y:S01]  /*8f00*/  FMUL R9, R72, R153.reuse ;  /* 0x0000009948097220 */ /* 0x081fe20000400000 */
[----:B------:R-:W-:Y:S01]  /*8f10*/  @P0 STG.E desc[UR36][R6.64+0x164], R71 ;  /* 0x0001644706000986 */ /* 0x000fe2000c101924 */
[----:B------:R-:W-:Y:S01]  /*8f20*/  ISETP.GT.AND P0, PT, R0, 0x69, PT ;  /* 0x000000690000780c */ /* 0x000fe20003f04270 */
[----:B------:R-:W-:Y:S01]  /*8f30*/  FMUL R151, R151, R153 ;  /* 0x0000009997977220 */ /* 0x000fe20000400000 */
[----:B------:R-:W-:-:S02]  /*8f40*/  F2FP.TF32.F32.PACK_B R89, R89 ;  /* 0x00000059ff59723e */ /* 0x000fc400024050ff */
[----:B------:R-:W-:Y:S01]  /*8f50*/  F2FP.TF32.F32.PACK_B R9, R9 ;  /* 0x00000009ff09723e */ /* 0x000fe200024050ff */
[----:B-1----:R-:W-:Y:S01]  /*8f60*/  FMUL R11, R78, R153 ;  /* 0x000000994e0b7220 */ /* 0x002fe20000400000 */
[----:B------:R-:W-:-:S03]  /*8f70*/  F2FP.TF32.F32.PACK_B R91, R91 ;  /* 0x0000005bff5b723e */ /* 0x000fc600024050ff */
[----:B------:R0:W-:Y:S01]  /*8f80*/  @P1 STG.E desc[UR36][R4.64+0x180], R9 ;  /* 0x0001800904001986 */ /* 0x0001e2000c101924 */
[----:B------:R-:W-:Y:S02]  /*8f90*/  ISETP.GT.AND P1, PT, R0, 0x68, PT ;  /* 0x000000680000780c */ /* 0x000fe40003f24270 */
[----:B------:R-:W-:Y:S01]  /*8fa0*/  F2FP.TF32.F32.PACK_B R11, R11 ;  /* 0x0000000bff0b723e */ /* 0x000fe200024050ff */
[----:B------:R-:W-:Y:S01]  /*8fb0*/  @P4 STG.E desc[UR36][R4.64+0x184], R73 ;  /* 0x0001844904004986 */ /* 0x000fe2000c101924 */
[C---:B------:R-:W-:Y:S02]  /*8fc0*/  ISETP.GT.AND P4, PT, R3.reuse, RZ, P1 ;  /* 0x000000ff0300720c */ /* 0x040fe40000f84270 */
[C---:B------:R-:W-:Y:S01]  /*8fd0*/  ISETP.GT.AND P1, PT, R3.reuse, 0x8, P1 ;  /* 0x000000080300780c */ /* 0x040fe20000f24270 */
[----:B------:R1:W-:Y:S01]  /*8fe0*/  @P3 STG.E desc[UR36][R6.64+0x180], R13 ;  /* 0x0001800d06003986 */ /* 0x0003e2000c101924 */
[----:B------:R-:W-:Y:S02]  /*8ff0*/  ISETP.GT.AND P3, PT, R3, RZ, P0 ;  /* 0x000000ff0300720c */ /* 0x000fe40000764270 */
[----:B------:R-:W-:Y:S01]  /*9000*/  F2FP.TF32.F32.PACK_B R93, R93 ;  /* 0x0000005dff5d723e */ /* 0x000fe200024050ff */
[----:B0-----:R-:W-:Y:S01]  /*9010*/  FMUL R9, R76, R153 ;  /* 0x000000994c097220 */ /* 0x001fe20000400000 */
[----:B------:R-:W-:Y:S01]  /*9020*/  @P2 STG.E desc[UR36][R6.64+0x184], R75 ;  /* 0x0001844b06002986 */ /* 0x000fe2000c101924 */
[----:B------:R-:W-:-:S02]  /*9030*/  ISETP.GT.AND P2, PT, R0, 0x70, PT ;  /* 0x000000700000780c */ /* 0x000fc40003f44270 */
[----:B------:R-:W-:Y:S02]  /*9040*/  F2FP.TF32.F32.PACK_B R95, R95 ;  /* 0x0000005fff5f723e */ /* 0x000fe400024050ff */
[----:B------:R-:W-:Y:S01]  /*9050*/  F2FP.TF32.F32.PACK_B R9, R9 ;  /* 0x00000009ff09723e */ /* 0x000fe200024050ff */
[----:B-1----:R-:W-:Y:S01]  /*9060*/  FMUL R13, R82, R153 ;  /* 0x00000099520d7220 */ /* 0x002fe20000400000 */
[----:B------:R-:W-:-:S03]  /*9070*/  F2FP.TF32.F32.PACK_B R97, R97 ;  /* 0x00000061ff61723e */ /* 0x000fc600024050ff */
[----:B------:R0:W-:Y:S01]  /*9080*/  @P4 STG.E desc[UR36][R4.64+0x1a0], R9 ;  /* 0x0001a00904004986 */ /* 0x0001e2000c101924 */
[C---:B------:R-:W-:Y:S02]  /*9090*/  ISETP.GT.AND P4, PT, R3.reuse, RZ, P2 ;  /* 0x000000ff0300720c */ /* 0x040fe40001784270 */
[C---:B------:R-:W-:Y:S01]  /*90a0*/  ISETP.GT.AND P2, PT, R3.reuse, 0x8, P2 ;  /* 0x000000080300780c */ /* 0x040fe20001744270 */
[----:B------:R-:W-:Y:S01]  /*90b0*/  @P3 STG.E desc[UR36][R4.64+0x1a4], R77 ;  /* 0x0001a44d04003986 */ /* 0x000fe2000c101924 */
[C---:B------:R-:W-:Y:S02]  /*90c0*/  ISETP.GT.AND P3, PT, R3.reuse, 0x8, P0 ;  /* 0x000000080300780c */ /* 0x040fe40000764270 */
[----:B------:R-:W-:Y:S01]  /*90d0*/  ISETP.GT.AND P0, PT, R0, 0x71, PT ;  /* 0x000000710000780c */ /* 0x000fe20003f04270 */
[----:B------:R1:W-:Y:S01]  /*90e0*/  @P1 STG.E desc[UR36][R6.64+0x1a0], R11 ;  /* 0x0001a00b06001986 */ /* 0x0003e2000c101924 */
[----:B------:R-:W-:Y:S02]  /*90f0*/  F2FP.TF32.F32.PACK_B R13, R13 ;  /* 0x0000000dff0d723e */ /* 0x000fe400024050ff */
[----:B------:R-:W-:Y:S01]  /*9100*/  ISETP.GT.AND P1, PT, R3, RZ, P0 ;  /* 0x000000ff0300720c */ /* 0x000fe20000724270 */
[----:B0-----:R-:W-:Y:S01]  /*9110*/  FMUL R9, R80, R153 ;  /* 0x0000009950097220 */ /* 0x001fe20000400000 */
[----:B------:R-:W-:-:S02]  /*9120*/  F2FP.TF32.F32.PACK_B R99, R99 ;  /* 0x00000063ff63723e */ /* 0x000fc400024050ff */
[----:B------:R-:W-:Y:S02]  /*9130*/  F2FP.TF32.F32.PACK_B R101, R101 ;  /* 0x00000065ff65723e */ /* 0x000fe400024050ff */
[----:B------:R-:W-:Y:S01]  /*9140*/  F2FP.TF32.F32.PACK_B R9, R9 ;  /* 0x00000009ff09723e */ /* 0x000fe200024050ff */
[----:B------:R-:W-:Y:S01]  /*9150*/  @P3 STG.E desc[UR36][R6.64+0x1a4], R79 ;  /* 0x0001a44f06003986 */ /* 0x000fe2000c101924 */
[----:B------:R-:W-:Y:S01]  /*9160*/  ISETP.GT.AND P3, PT, R3, 0x8, P0 ;  /* 0x000000080300780c */ /* 0x000fe20000764270 */
[----:B-1----:R-:W-:Y:S01]  /*9170*/  FMUL R11, R86, R153 ;  /* 0x00000099560b7220 */ /* 0x002fe20000400000 */
[C---:B------:R-:W-:Y:S01]  /*9180*/  ISETP.GT.AND P0, PT, R0.reuse, 0x79, PT ;  /* 0x000000790000780c */ /* 0x040fe20003f04270 */
[----:B------:R0:W-:Y:S01]  /*9190*/  @P4 STG.E desc[UR36][R4.64+0x1c0], R9 ;  /* 0x0001c00904004986 */ /* 0x0001e2000c101924 */
[----:B------:R-:W-:Y:S02]  /*91a0*/  F2FP.TF32.F32.PACK_B R103, R103 ;  /* 0x00000067ff67723e */ /* 0x000fe400024050ff */
[----:B------:R-:W-:Y:S01]  /*91b0*/  F2FP.TF32.F32.PACK_B R11, R11 ;  /* 0x0000000bff0b723e */ /* 0x000fe200024050ff */
[----:B------:R-:W-:Y:S01]  /*91c0*/  @P1 STG.E desc[UR36][R4.64+0x1c4], R81 ;  /* 0x0001c45104001986 */ /* 0x000fe2000c101924 */
[----:B------:R-:W-:-:S02]  /*91d0*/  ISETP.GT.AND P1, PT, R0, 0x78, PT ;  /* 0x000000780000780c */ /* 0x000fc40003f24270 */
[----:B------:R-:W-:Y:S01]  /*91e0*/  F2FP.TF32.F32.PACK_B R105, R105 ;  /* 0x00000069ff69723e */ /* 0x000fe200024050ff */
[----:B------:R1:W-:Y:S01]  /*91f0*/  @P2 STG.E desc[UR36][R6.64+0x1c0], R13 ;  /* 0x0001c00d06002986 */ /* 0x0003e2000c101924 */
[C---:B------:R-:W-:Y:S02]  /*9200*/  ISETP.GT.AND P4, PT, R3.reuse, RZ, P1 ;  /* 0x000000ff0300720c */ /* 0x040fe40000f84270 */
[C---:B------:R-:W-:Y:S01]  /*9210*/  ISETP.GT.AND P2, PT, R3.reuse, RZ, P0 ;  /* 0x000000ff0300720c */ /* 0x040fe20000744270 */
[----:B0-----:R-:W-:Y:S01]  /*9220*/  FMUL R9, R84, R153 ;  /* 0x0000009954097220 */ /* 0x001fe20000400000 */
[C---:B------:R-:W-:Y:S01]  /*9230*/  ISETP.GT.AND P1, PT, R3.reuse, 0x8, P1 ;  /* 0x000000080300780c */ /* 0x040fe20000f24270 */
[----:B------:R-:W-:Y:S01]  /*9240*/  @P3 STG.E desc[UR36][R6.64+0x1c4], R83 ;  /* 0x0001c45306003986 */ /* 0x000fe2000c101924 */
[----:B------:R-:W-:Y:S02]  /*9250*/  ISETP.GT.AND P3, PT, R3, 0x8, P0 ;  /* 0x000000080300780c */ /* 0x000fe40000764270 */
[----:B------:R-:W-:-:S02]  /*9260*/  F2FP.TF32.F32.PACK_B R9, R9 ;  /* 0x00000009ff09723e */ /* 0x000fc400024050ff */
[----:B------:R-:W-:Y:S01]  /*9270*/  ISETP.GT.AND P0, PT, R0, 0x81, PT ;  /* 0x000000810000780c */ /* 0x000fe20003f04270 */
[----:B-1----:R-:W-:Y:S01]  /*9280*/  FMUL R13, R90, R153 ;  /* 0x000000995a0d7220 */ /* 0x002fe20000400000 */
[----:B------:R-:W-:Y:S01]  /*9290*/  F2FP.TF32.F32.PACK_B R107, R107 ;  /* 0x0000006bff6b723e */ /* 0x000fe200024050ff */
[----:B------:R0:W-:Y:S01]  /*92a0*/  @P4 STG.E desc[UR36][R4.64+0x1e0], R9 ;  /* 0x0001e00904004986 */ /* 0x0001e2000c101924 */
[----:B------:R-:W-:Y:S02]  /*92b0*/  F2FP.TF32.F32.PACK_B R109, R109 ;  /* 0x0000006dff6d723e */ /* 0x000fe400024050ff */
[----:B------:R-:W-:Y:S01]  /*92c0*/  F2FP.TF32.F32.PACK_B R13, R13 ;  /* 0x0000000dff0d723e */ /* 0x000fe200024050ff */
[----:B------:R-:W-:Y:S01]  /*92d0*/  @P2 STG.E desc[UR36][R4.64+0x1e4], R85 ;  /* 0x0001e45504002986 */ /* 0x000fe2000c101924 */
[----:B------:R-:W-:Y:S02]  /*92e0*/  ISETP.GT.AND P2, PT, R0, 0x80, PT ;  /* 0x000000800000780c */ /* 0x000fe40003f44270 */
[----:B------:R-:W-:Y:S01]  /*92f0*/  F2FP.TF32.F32.PACK_B R111, R111 ;  /* 0x0000006fff6f723e */ /* 0x000fe200024050ff */
[----:B------:R1:W-:Y:S01]  /*9300*/  @P1 STG.E desc[UR36][R6.64+0x1e0], R11 ;  /* 0x0001e00b06001986 */ /* 0x0003e2000c101924 */
[----:B------:R-:W-:-:S02]  /*9310*/  ISETP.GT.AND P4, PT, R3, RZ, P2 ;  /* 0x000000ff0300720c */ /* 0x000fc40001784270 */
[C---:B------:R-:W-:Y:S01]  /*9320*/  ISETP.GT.AND P1, PT, R3.reuse, RZ, P0 ;  /* 0x000000ff0300720c */ /* 0x040fe20000724270 */
[----:B0-----:R-:W-:Y:S01]  /*9330*/  FMUL R9, R88, R153 ;  /* 0x0000009958097220 */ /* 0x001fe20000400000 */
[C---:B------:R-:W-:Y:S01]  /*9340*/  ISETP.GT.AND P2, PT, R3.reuse, 0x8, P2 ;  /* 0x000000080300780c */ /* 0x040fe20001744270 */
[----:B------:R-:W-:Y:S01]  /*9350*/  @P3 STG.E desc[UR36][R6.64+0x1e4], R87 ;  /* 0x0001e45706003986 */ /* 0x000fe2000c101924 */
[----:B------:R-:W-:Y:S02]  /*9360*/  ISETP.GT.AND P3, PT, R3, 0x8, P0 ;  /* 0x000000080300780c */ /* 0x000fe40000764270 */
[----:B------:R-:W-:Y:S02]  /*9370*/  F2FP.TF32.F32.PACK_B R9, R9 ;  /* 0x00000009ff09723e */ /* 0x000fe400024050ff */
[----:B------:R-:W-:Y:S01]  /*9380*/  ISETP.GT.AND P0, PT, R0, 0x89, PT ;  /* 0x000000890000780c */ /* 0x000fe20003f04270 */
[----:B-1----:R-:W-:Y:S01]  /*9390*/  FMUL R11, R94, R153 ;  /* 0x000000995e0b7220 */ /* 0x002fe20000400000 */
[----:B------:R-:W-:Y:S01]  /*93a0*/  F2FP.TF32.F32.PACK_B R113, R113 ;  /* 0x00000071ff71723e */ /* 0x000fe200024050ff */
[----:B------:R0:W-:Y:S01]  /*93b0*/  @P4 STG.E desc[UR36][R4.64+0x200], R9 ;  /* 0x0002000904004986 */ /* 0x0001e2000c101924 */
[----:B------:R-:W-:-:S02]  /*93c0*/  F2FP.TF32.F32.PACK_B R115, R115 ;  /* 0x00000073ff73723e */ /* 0x000fc400024050ff */
[----:B------:R-:W-:Y:S01]  /*93d0*/  F2FP.TF32.F32.PACK_B R11, R11 ;  /* 0x0000000bff0b723e */ /* 0x000fe200024050ff */
[----:B------:R-:W-:Y:S01]  /*93e0*/  @P1 STG.E desc[UR36][R4.64+0x204], R89 ;  /* 0x0002045904001986 */ /* 0x000fe2000c101924 */
[----:B------:R-:W-:Y:S02]  /*93f0*/  ISETP.GT.AND P1, PT, R0, 0x88, PT ;  /* 0x000000880000780c */ /* 0x000fe40003f24270 */
[----:B------:R-:W-:Y:S01]  /*9400*/  F2FP.TF32.F32.PACK_B R117, R117 ;  /* 0x00000075ff75723e */ /* 0x000fe200024050ff */
[----:B------:R1:W-:Y:S01]  /*9410*/  @P2 STG.E desc[UR36][R6.64+0x200], R13 ;  /* 0x0002000d06002986 */ /* 0x0003e2000c101924 */
[C---:B------:R-:W-:Y:S02]  /*9420*/  ISETP.GT.AND P4, PT, R3.reuse, RZ, P1 ;  /* 0x000000ff0300720c */ /* 0x040fe40000f84270 */
[C---:B------:R-:W-:Y:S01]  /*9430*/  ISETP.GT.AND P2, PT, R3.reuse, RZ, P0 ;  /* 0x000000ff0300720c */ /* 0x040fe20000744270 */
[----:B0-----:R-:W-:Y:S01]  /*9440*/  FMUL R9, R92, R153 ;  /* 0x000000995c097220 */ /* 0x001fe20000400000 */
[C---:B------:R-:W-:Y:S01]  /*9450*/  ISETP.GT.AND P1, PT, R3.reuse, 0x8, P1 ;  /* 0x000000080300780c */ /* 0x040fe20000f24270 */
[----:B------:R-:W-:Y:S01]  /*9460*/  @P3 STG.E desc[UR36][R6.64+0x204], R91 ;  /* 0x0002045b06003986 */ /* 0x000fe2000c101924 */
[----:B------:R-:W-:-:S02]  /*9470*/  ISETP.GT.AND P3, PT, R3, 0x8, P0 ;  /* 0x000000080300780c */ /* 0x000fc40000764270 */
[----:B------:R-:W-:Y:S02]  /*9480*/  F2FP.TF32.F32.PACK_B R9, R9 ;  /* 0x00000009ff09723e */ /* 0x000fe400024050ff */
[----:B------:R-:W-:Y:S01]  /*9490*/  ISETP.GT.AND P0, PT, R0, 0x91, PT ;  /* 0x000000910000780c */ /* 0x000fe20003f04270 */
[----:B-1----:R-:W-:Y:S01]  /*94a0*/  FMUL R13, R98, R153 ;  /* 0x00000099620d7220 */ /* 0x002fe20000400000 */
[----:B------:R-:W-:Y:S01]  /*94b0*/  F2FP.TF32.F32.PACK_B R119, R119 ;  /* 0x00000077ff77723e */ /* 0x000fe200024050ff */
        /* <DEDUP_REMOVED lines=89> */
[----:B------:R-:W-:-:S03]  /*9a50*/  ISETP.GT.AND P1, PT, R0, 0xb8, PT ;  /* 0x000000b80000780c */ /* 0x000fc60003f24270 */
[----:B------:R1:W-:Y:S01]  /*9a60*/  @P2 STG.E desc[UR36][R6.64+0x2c0], R13 ;  /* 0x0002c00d06002986 */ /* 0x0003e2000c101924 */
[C---:B------:R-:W-:Y:S02]  /*9a70*/  ISETP.GT.AND P4, PT, R3.reuse, RZ, P1 ;  /* 0x000000ff0300720c */ /* 0x040fe40000f84270 */
[C---:B------:R-:W-:Y:S01]  /*9a80*/  ISETP.GT.AND P2, PT, R3.reuse, RZ, P0 ;  /* 0x000000ff0300720c */ /* 0x040fe20000744270 */
[----:B0-----:R-:W-:Y:S01]  /*9a90*/  FMUL R9, R116, R153 ;  /* 0x0000009974097220 */ /* 0x001fe20000400000 */
[C---:B------:R-:W-:Y:S01]  /*9aa0*/  ISETP.GT.AND P1, PT, R3.reuse, 0x8, P1 ;  /* 0x000000080300780c */ /* 0x040fe20000f24270 */
[----:B------:R-:W-:Y:S01]  /*9ab0*/  @P3 STG.E desc[UR36][R6.64+0x2c4], R115 ;  /* 0x0002c47306003986 */ /* 0x000fe2000c101924 */
[----:B------:R-:W-:Y:S02]  /*9ac0*/  ISETP.GT.AND P3, PT, R3, 0x8, P0 ;  /* 0x000000080300780c */ /* 0x000fe40000764270 */
[----:B------:R-:W-:Y:S02]  /*9ad0*/  F2FP.TF32.F32.PACK_B R9, R9 ;  /* 0x00000009ff09723e */ /* 0x000fe400024050ff */
[----:B------:R-:W-:Y:S01]  /*9ae0*/  ISETP.GT.AND P0, PT, R0, 0xc1, PT ;  /* 0x000000c10000780c */ /* 0x000fe20003f04270 */
[----:B-1----:R-:W-:-:S02]  /*9af0*/  FMUL R13, R122, R153 ;  /* 0x000000997a0d7220 */ /* 0x002fc40000400000 */
[----:B------:R0:W-:Y:S03]  /*9b00*/  @P4 STG.E desc[UR36][R4.64+0x2e0], R9 ;  /* 0x0002e00904004986 */ /* 0x0001e6000c101924 */
        /* <DEDUP_REMOVED lines=97> */
[----:B------:R0:W-:Y:S01]  /*a120*/  @P4 STG.E desc[UR36][R4.64+0x3c0], R13 ;  /* 0x0003c00d04004986 */ /* 0x0001e2000c101924 */
[----:B------:R-:W-:Y:S02]  /*a130*/  ISETP.GT.AND P4, PT, R0, 0xf8, PT ;  /* 0x000000f80000780c */ /* 0x000fe40003f84270 */
[----:B------:R-:W-:Y:S01]  /*a140*/  F2FP.TF32.F32.PACK_B R11, R11 ;  /* 0x0000000bff0b723e */ /* 0x000fe200024050ff */
[----:B------:R-:W-:Y:S01]  /*a150*/  @P1 STG.E desc[UR36][R4.64+0x3c4], R145 ;  /* 0x0003c49104001986 */ /* 0x000fe2000c101924 */
[C---:B------:R-:W-:Y:S01]  /*a160*/  ISETP.GT.AND P1, PT, R3.reuse, RZ, P0 ;  /* 0x000000ff0300720c */ /* 0x040fe20000724270 */
[----:B------:R-:W-:Y:S01]  /*a170*/  @P3 IMAD.MOV.U32 R2, RZ, RZ, R6 ;  /* 0x000000ffff023224 */ /* 0x000fe200078e0006 */
[C---:B------:R-:W-:Y:S01]  /*a180*/  ISETP.GT.AND P0, PT, R3.reuse, 0x8, P0 ;  /* 0x000000080300780c */ /* 0x040fe20000704270 */
[----:B------:R-:W-:Y:S01]  /*a190*/  @P2 STG.E desc[UR36][R6.64+0x3c0], R9 ;  /* 0x0003c00906002986 */ /* 0x000fe2000c101924 */
[C---:B------:R-:W-:Y:S02]  /*a1a0*/  ISETP.GT.AND P2, PT, R3.reuse, RZ, P4 ;  /* 0x000000ff0300720c */ /* 0x040fe40002744270 */
[----:B------:R-:W-:Y:S01]  /*a1b0*/  ISETP.GT.AND P4, PT, R3, 0x8, P4 ;  /* 0x000000080300780c */ /* 0x000fe20002784270 */
[----:B------:R-:W-:-:S02]  /*a1c0*/  @P3 IMAD.MOV.U32 R3, RZ, RZ, R7 ;  /* 0x000000ffff033224 */ /* 0x000fc400078e0007 */
[----:B0-----:R-:W-:-:S03]  /*a1d0*/  FMUL R13, R150, R153 ;  /* 0x00000099960d7220 */ /* 0x001fc60000400000 */
[----:B------:R0:W-:Y:S02]  /*a1e0*/  @P3 STG.E desc[UR36][R2.64+0x3c4], R147 ;  /* 0x0003c49302003986 */ /* 0x0001e4000c101924 */
[----:B------:R-:W-:-:S03]  /*a1f0*/  F2FP.TF32.F32.PACK_B R13, R13 ;  /* 0x0000000dff0d723e */ /* 0x000fc600024050ff */
[----:B0-----:R-:W-:Y:S02]  /*a200*/  @P2 IMAD.MOV.U32 R2, RZ, RZ, R4 ;  /* 0x000000ffff022224 */ /* 0x001fe400078e0004 */
[----:B------:R-:W-:-:S05]  /*a210*/  @P2 IMAD.MOV.U32 R3, RZ, RZ, R5 ;  /* 0x000000ffff032224 */ /* 0x000fca00078e0005 */
[----:B------:R0:W-:Y:S04]  /*a220*/  @P2 STG.E desc[UR36][R2.64+0x3e0], R11 ;  /* 0x0003e00b02002986 */ /* 0x0001e8000c101924 */
[----:B------:R1:W-:Y:S01]  /*a230*/  @P1 STG.E desc[UR36][R4.64+0x3e4], R149 ;  /* 0x0003e49504001986 */ /* 0x0003e2000c101924 */
[----:B0-----:R-:W-:Y:S02]  /*a240*/  @P4 IMAD.MOV.U32 R2, RZ, RZ, R6 ;  /* 0x000000ffff024224 */ /* 0x001fe400078e0006 */
[----:B------:R-:W-:-:S05]  /*a250*/  @P4 IMAD.MOV.U32 R3, RZ, RZ, R7 ;  /* 0x000000ffff034224 */ /* 0x000fca00078e0007 */
[----:B------:R1:W-:Y:S04]  /*a260*/  @P4 STG.E desc[UR36][R2.64+0x3e0], R13 ;  /* 0x0003e00d02004986 */ /* 0x0003e8000c101924 */
[----:B------:R1:W-:Y:S02]  /*a270*/  @P0 STG.E desc[UR36][R6.64+0x3e4], R151 ;  /* 0x0003e49706000986 */ /* 0x0003e4000c101924 */
.L_x_290:
[----:B------:R-:W-:Y:S05]  /*a280*/  BSYNC B0 ;  /* 0x0000000000007941 */ /* 0x000fea0003800000 */
.L_x_36:
[----:B-1----:R-:W2:Y:S01]  /*a290*/  LDL.64 R2, [R1] ;  /* 0x0000000001027983 */ /* 0x002ea20000100a00 */
[----:B------:R-:W-:Y:S01]  /*a2a0*/  ULDC.64 UR4, c[0x0][0x650] ;  /* 0x0001940000047ab9 */ /* 0x000fe20000000a00 */
[----:B------:R1:W-:Y:S01]  /*a2b0*/  SYNCS.ARRIVE.TRANS64.A1T0 RZ, [R162+UR45], RZ ;  /* 0x000000ffa2ff79a7 */ /* 0x0003e2000810002d */
[----:B------:R-:W-:Y:S01]  /*a2c0*/  PRMT R0, RZ, 0x7610, R0 ;  /* 0x00007610ff007816 */ /* 0x000fe20000000000 */
[----:B-----5:R-:W-:Y:S02]  /*a2d0*/  IMAD.MOV.U32 R19, RZ, RZ, -0x1 ;  /* 0xffffffffff137424 */ /* 0x020fe400078e00ff */
[----:B------:R-:W-:Y:S01]  /*a2e0*/  IMAD.MOV.U32 R22, RZ, RZ, -0x1 ;  /* 0xffffffffff167424 */ /* 0x000fe200078e00ff */
[----:B--2---:R-:W-:-:S04]  /*a2f0*/  LEA R18, P0, R2, R18, 0x1 ;  /* 0x0000001202127211 */ /* 0x004fc800078008ff */
[----:B------:R-:W-:Y:S01]  /*a300*/  LEA.HI.X R17, R2, R17, R23, 0x1, P0 ;  /* 0x0000001102117211 */ /* 0x000fe200000f0c17 */
[----:B------:R-:W-:Y:S01]  /*a310*/  IMAD.MOV.U32 R2, RZ, RZ, -0x1 ;  /* 0xffffffffff027424 */ /* 0x000fe200078e00ff */
[----:B------:R-:W-:-:S04]  /*a320*/  ISETP.GE.U32.AND P0, PT, R18, UR4, PT ;  /* 0x0000000412007c0c */ /* 0x000fc8000bf06070 */
[----:B------:R-:W-:-:S13]  /*a330*/  ISETP.GE.U32.AND.EX P0, PT, R17, UR5, PT, P0 ;  /* 0x0000000511007c0c */ /* 0x000fda000bf06100 */
[----:B-1----:R-:W-:Y:S05]  /*a340*/  @P0 BRA `(.L_x_291) ;  /* 0x0000000400700947 */ /* 0x002fea0003800000 */
[----:B----4-:R-:W1:Y:S01]  /*a350*/  S2R R10, SR_CTAID.X ;  /* 0x00000000000a7919 */ /* 0x010e620000002500 */
[----:B---3--:R-:W2:Y:S01]  /*a360*/  LDC.64 R8, c[0x0][0x628] ;  /* 0x00018a00ff087b82 */ /* 0x008ea20000000a00 */
[----:B------:R-:W-:Y:S01]  /*a370*/  ULDC UR4, c[0x0][0x150] ;  /* 0x0000540000047ab9 */ /* 0x000fe20000000800 */
[----:B------:R-:W-:Y:S01]  /*a380*/  IMAD.MOV.U32 R6, RZ, RZ, R18 ;  /* 0x000000ffff067224 */ /* 0x000fe200078e0012 */
[----:B------:R-:W3:Y:S01]  /*a390*/  S2R R20, SR_CTAID.Y ;  /* 0x0000000000147919 */ /* 0x000ee20000002600 */
[----:B0-----:R-:W-:-:S04]  /*a3a0*/  IMAD.MOV.U32 R7, RZ, RZ, R17 ;  /* 0x000000ffff077224 */ /* 0x001fc800078e0011 */
[----:B------:R-:W0:Y:S08]  /*a3b0*/  LDC R15, c[0x0][0x144] ;  /* 0x00005100ff0f7b82 */ /* 0x000e300000000800 */
[----:B------:R-:W4:Y:S08]  /*a3c0*/  LDC R0, c[0x0][0x630] ;  /* 0x00018c00ff007b82 */ /* 0x000f300000000800 */
[----:B------:R-:W0:Y:S01]  /*a3d0*/  LDC.64 R12, c[0x0][0x620] ;  /* 0x00018800ff0c7b82 */ /* 0x000e220000000a00 */
[----:B--2---:R-:W-:-:S04]  /*a3e0*/  ISETP.NE.U32.AND P0, PT, R8, RZ, PT ;  /* 0x000000ff0800720c */ /* 0x004fc80003f05070 */
[----:B------:R-:W-:Y:S02]  /*a3f0*/  ISETP.NE.AND.EX P0, PT, R9, RZ, PT, P0 ;  /* 0x000000ff0900720c */ /* 0x000fe40003f05300 */
[----:B-1----:R-:W-:-:S05]  /*a400*/  I2FP.F32.U32 R2, R10 ;  /* 0x0000000a00027245 */ /* 0x002fca0000201000 */
[----:B------:R-:W-:-:S04]  /*a410*/  FMUL R2, R2, UR4 ;  /* 0x0000000402027c20 */ /* 0x000fc80008400000 */
[----:B------:R1:W2:Y:S02]  /*a420*/  F2I.U32.TRUNC.NTZ R14, R2 ;  /* 0x00000002000e7305 */ /* 0x0002a4000020f000 */
[----:B---34-:R-:W-:Y:S05]  /*a430*/  @!P0 BRA `(.L_x_292) ;  /* 0x0000000000288947 */ /* 0x018fea0003800000 */
[----:B------:R-:W3:Y:S02]  /*a440*/  LDC R3, c[0x0][0x634] ;  /* 0x00018d00ff037b82 */ /* 0x000ee40000000800 */
[----:B---3--:R-:W-:-:S05]  /*a450*/  IADD3 R7, P0, R18, R3, RZ ;  /* 0x0000000312077210 */ /* 0x008fca0007f1e0ff */
[----:B------:R-:W-:-:S04]  /*a460*/  IMAD.X R11, RZ, RZ, R17, P0 ;  /* 0x000000ffff0b7224 */ /* 0x000fc800000e0611 */
[----:B-1----:R-:W-:-:S04]  /*a470*/  IMAD.WIDE.U32 R2, R11, R8, RZ ;  /* 0x000000080b027225 */ /* 0x002fc800078e00ff */
[----:B------:R-:W-:-:S04]  /*a480*/  IMAD.WIDE.U32 R4, P0, R7, R9, R2 ;  /* 0x0000000907047225 */ /* 0x000fc80007800002 */
[----:B------:R-:W-:-:S04]  /*a490*/  IMAD.WIDE.U32 R2, R7, R8, RZ ;  /* 0x0000000807027225 */ /* 0x000fc800078e00ff */
[----:B------:R-:W-:Y:S01]  /*a4a0*/  IMAD.X R7, RZ, RZ, RZ, P0 ;  /* 0x000000ffff077224 */ /* 0x000fe200000e06ff */
[----:B------:R-:W-:Y:S01]  /*a4b0*/  IADD3 RZ, P0, R3, R4, RZ ;  /* 0x0000000403ff7210 */ /* 0x000fe20007f1e0ff */
[----:B------:R-:W-:-:S04]  /*a4c0*/  IMAD.MOV.U32 R6, RZ, RZ, R5 ;  /* 0x000000ffff067224 */ /* 0x000fc800078e0005 */
[----:B------:R-:W-:-:S08]  /*a4d0*/  IMAD.WIDE.U32.X R6, R11, R9, R6, P0 ;  /* 0x000000090b067225 */ /* 0x000fd000000e0406 */
.L_x_292:
[----:B------:R-:W3:Y:S01]  /*a4e0*/  LDC.64 R26, c[0x0][0x640] ;  /* 0x00019000ff1a7b82 */ /* 0x000ee20000000a00 */
[-C--:B------:R-:W-:Y:S01]  /*a4f0*/  SHF.R.U64 R11, R6, R0.reuse, R7 ;  /* 0x00000000060b7219 */ /* 0x080fe20000001207 */
[----:B------:R-:W-:Y:S01]  /*a500*/  IMAD.MOV.U32 R19, RZ, RZ, R17 ;  /* 0x000000ffff137224 */ /* 0x000fe200078e0011 */
[----:B------:R-:W-:Y:S01]  /*a510*/  SHF.R.U32.HI R0, RZ, R0, R7 ;  /* 0x00000000ff007219 */ /* 0x000fe20000011607 */
[----:B--2---:R-:W-:Y:S01]  /*a520*/  IMAD.MOV R14, RZ, RZ, -R14 ;  /* 0x000000ffff0e7224 */ /* 0x004fe200078e0a0e */
[----:B------:R-:W-:Y:S01]  /*a530*/  IADD3 R5, P0, RZ, -R11, RZ ;  /* 0x8000000bff057210 */ /* 0x000fe20007f1e0ff */
[----:B------:R-:W-:Y:S01]  /*a540*/  ULDC UR4, c[0x0][0x154] ;  /* 0x0000550000047ab9 */ /* 0x000fe20000000800 */
[----:B------:R-:W-:Y:S01]  /*a550*/  IMAD.MOV.U32 R7, RZ, RZ, 0x1 ;  /* 0x00000001ff077424 */ /* 0x000fe200078e00ff */
[----:B------:R-:W2:Y:S01]  /*a560*/  LDC R4, c[0x0][0x618] ;  /* 0x00018600ff047b82 */ /* 0x000ea20000000800 */
[----:B0-----:R-:W-:Y:S02]  /*a570*/  IMAD R22, R15, R14, R10 ;  /* 0x0000000e0f167224 */ /* 0x001fe400078e020a */
[----:B------:R-:W-:-:S04]  /*a580*/  IMAD.X R3, RZ, RZ, ~R0, P0 ;  /* 0x000000ffff037224 */ /* 0x000fc800000e0e00 */
[-C--:B------:R-:W-:Y:S01]  /*a590*/  IMAD R0, R3, R12.reuse, RZ ;  /* 0x0000000c03007224 */ /* 0x080fe200078e02ff */
[----:B------:R-:W0:Y:S01]  /*a5a0*/  LDC R6, c[0x0][0x608] ;  /* 0x00018200ff067b82 */ /* 0x000e220000000800 */
[----:B-1----:R-:W-:-:S04]  /*a5b0*/  IMAD.WIDE.U32 R2, R5, R12, R18 ;  /* 0x0000000c05027225 */ /* 0x002fc800078e0012 */
[----:B------:R-:W-:Y:S01]  /*a5c0*/  IMAD R5, R5, R13, R0 ;  /* 0x0000000d05057224 */ /* 0x000fe200078e0200 */
[----:B------:R-:W-:Y:S02]  /*a5d0*/  I2FP.F32.U32 R0, R20 ;  /* 0x0000001400007245 */ /* 0x000fe40000201000 */
[----:B------:R-:W1:Y:S01]  /*a5e0*/  LDC R24, c[0x0][0x658] ;  /* 0x00019600ff187b82 */ /* 0x000e620000000800 */
[----:B------:R-:W-:Y:S01]  /*a5f0*/  IMAD.IADD R3, R3, 0x1, R5 ;  /* 0x0000000103037824 */ /* 0x000fe200078e0205 */
[----:B---3--:R-:W-:Y:S01]  /*a600*/  ISETP.NE.U32.AND P0, PT, R26, RZ, PT ;  /* 0x000000ff1a00720c */ /* 0x008fe20003f05070 */
[----:B------:R-:W-:Y:S01]  /*a610*/  FMUL R0, R0, UR4 ;  /* 0x0000000400007c20 */ /* 0x000fe20008400000 */
[----:B------:R-:W-:Y:S02]  /*a620*/  IMAD.MOV.U32 R5, RZ, RZ, -0x1 ;  /* 0xffffffffff057424 */ /* 0x000fe400078e00ff */
[----:B------:R-:W-:Y:S01]  /*a630*/  ISETP.NE.AND.EX P0, PT, R27, RZ, PT, P0 ;  /* 0x000000ff1b00720c */ /* 0x000fe20003f05300 */
[----:B------:R3:W4:Y:S01]  /*a640*/  F2I.U32.TRUNC.NTZ R12, R0 ;  /* 0x00000000000c7305 */ /* 0x000722000020f000 */
[----:B------:R-:W3:Y:S01]  /*a650*/  LDC R15, c[0x0][0x148] ;  /* 0x00005200ff0f7b82 */ /* 0x000ee20000000800 */
[----:B--2---:R-:W-:-:S02]  /*a660*/  SHF.R.U64 R10, R2, R4, R3 ;  /* 0x00000004020a7219 */ /* 0x004fc40000001203 */
[----:B------:R-:W-:-:S05]  /*a670*/  SHF.R.U32.HI R3, RZ, R4, R3 ;  /* 0x00000004ff037219 */ /* 0x000fca0000011603 */
[----:B------:R-:W2:Y:S01]  /*a680*/  LDC R14, c[0x0][0x600] ;  /* 0x00018000ff0e7b82 */ /* 0x000ea20000000800 */
[-CC-:B0-----:R-:W-:Y:S02]  /*a690*/  SHF.R.U64 R8, R10, R6.reuse, R3.reuse ;  /* 0x000000060a087219 */ /* 0x181fe40000001203 */
[----:B------:R-:W-:-:S05]  /*a6a0*/  SHF.R.U32.HI R3, RZ, R6, R3 ;  /* 0x00000006ff037219 */ /* 0x000fca0000011603 */
[----:B------:R-:W0:Y:S01]  /*a6b0*/  LDC R21, c[0x0][0x648] ;  /* 0x00019200ff157b82 */ /* 0x000e220000000800 */
[-CC-:B-1----:R-:W-:Y:S02]  /*a6c0*/  SHF.R.U64 R13, R8, R24.reuse, R3.reuse ;  /* 0x00000018080d7219 */ /* 0x182fe40000001203 */
[-C--:B------:R-:W-:Y:S02]  /*a6d0*/  SHF.L.U32 R5, R5, R24.reuse, RZ ;  /* 0x0000001805057219 */ /* 0x080fe400000006ff */
[-C--:B------:R-:W-:Y:S01]  /*a6e0*/  SHF.R.U32.HI R3, RZ, R24.reuse, R3 ;  /* 0x00000018ff037219 */ /* 0x080fe20000011603 */
[----:B------:R-:W-:Y:S01]  /*a6f0*/  IMAD.MOV.U32 R2, RZ, RZ, R13 ;  /* 0x000000ffff027224 */ /* 0x000fe200078e000d */
[----:B------:R-:W-:Y:S01]  /*a700*/  SHF.L.U32 R24, R7, R24, RZ ;  /* 0x0000001807187219 */ /* 0x000fe200000006ff */
[----:B------:R-:W1:Y:S01]  /*a710*/  LDC R25, c[0x0][0x638] ;  /* 0x00018e00ff197b82 */ /* 0x000e620000000800 */
[----:B------:R-:W-:-:S07]  /*a720*/  LOP3.LUT R19, RZ, R5, RZ, 0x33, !PT ;  /* 0x00000005ff137212 */ /* 0x000fce00078e33ff */
[----:B------:R-:W0:Y:S01]  /*a730*/  LDC R28, c[0x0][0x610] ;  /* 0x00018400ff1c7b82 */ /* 0x000e220000000800 */
[----:B----4-:R-:W-:Y:S05]  /*a740*/  @!P0 BRA `(.L_x_293) ;  /* 0x0000000000288947 */ /* 0x010fea0003800000 */
[----:B---3--:R-:W3:Y:S02]  /*a750*/  LDC R0, c[0x0][0x64c] ;  /* 0x00019300ff007b82 */ /* 0x008ee40000000800 */
[----:B---3--:R-:W-:-:S05]  /*a760*/  IADD3 R7, P0, R13, R0, RZ ;  /* 0x000000000d077210 */ /* 0x008fca0007f1e0ff */
        /* <DEDUP_REMOVED lines=8> */
.L_x_293:
[----:B------:R-:W4:Y:S01]  /*a7f0*/  LDC R4, c[0x0][0x65c] ;  /* 0x00019700ff047b82 */ /* 0x000f220000000800 */
[----:B0--3--:R-:W-:Y:S01]  /*a800*/  SHF.R.U64 R0, R2, R21, R3 ;  /* 0x0000001502007219 */ /* 0x009fe20000001203 */
[----:B--2---:R-:W-:Y:S01]  /*a810*/  VIADD R3, R14, 0xffffffff ;  /* 0xffffffff0e037836 */ /* 0x004fe20000000000 */
[----:B------:R-:W-:Y:S01]  /*a820*/  LOP3.LUT R19, R8, R19, RZ, 0xc0, !PT ;  /* 0x0000001308137212 */ /* 0x000fe200078ec0ff */
[----:B------:R-:W-:Y:S02]  /*a830*/  IMAD.MOV R12, RZ, RZ, -R12 ;  /* 0x000000ffff0c7224 */ /* 0x000fe400078e0a0c */
[----:B------:R-:W-:Y:S01]  /*a840*/  IMAD.MOV R2, RZ, RZ, -R0 ;  /* 0x000000ffff027224 */ /* 0x000fe200078e0a00 */
[----:B------:R-:W-:Y:S01]  /*a850*/  LOP3.LUT R3, R10, R3, RZ, 0xc0, !PT ;  /* 0x000000030a037212 */ /* 0x000fe200078ec0ff */
[----:B------:R-:W-:Y:S02]  /*a860*/  IMAD R19, R24, R0, R19 ;  /* 0x0000000018137224 */ /* 0x000fe400078e0213 */
[----:B-1----:R-:W-:-:S04]  /*a870*/  IMAD R0, R2, R25, R13 ;  /* 0x0000001902007224 */ /* 0x002fc800078e020d */
[----:B------:R-:W-:Y:S01]  /*a880*/  IMAD R2, R0, R14, R3 ;  /* 0x0000000e00027224 */ /* 0x000fe200078e0203 */
[----:B----4-:R-:W-:Y:S01]  /*a890*/  ISETP.NE.AND P0, PT, R4, 0x1, PT ;  /* 0x000000010400780c */ /* 0x010fe20003f05270 */
[----:B------:R-:W-:-:S05]  /*a8a0*/  IMAD.MOV.U32 R4, RZ, RZ, 0x1 ;  /* 0x00000001ff047424 */ /* 0x000fca00078e00ff */
[----:B------:R-:W-:-:S07]  /*a8b0*/  PRMT R0, R4, 0x7610, R0 ;  /* 0x0000761004007816 */ /* 0x000fce0000000000 */
[----:B------:R-:W-:-:S04]  /*a8c0*/  @P0 IMAD R22, R15, R12, R20 ;  /* 0x0000000c0f160224 */ /* 0x000fc800078e0214 */
[----:B------:R-:W-:-:S05]  /*a8d0*/  IMAD R19, R19, R28, R22 ;  /* 0x0000001c13137224 */ /* 0x000fca00078e0216 */
[----:B------:R-:W-:Y:S02]  /*a8e0*/  SEL R22, R2, R19, !P0 ;  /* 0x0000001302167207 */ /* 0x000fe40004000000 */
[----:B------:R-:W-:Y:S01]  /*a8f0*/  SEL R19, R19, R2, !P0 ;  /* 0x0000000213137207 */ /* 0x000fe20004000000 */
[----:B------:R-:W-:-:S07]  /*a900*/  IMAD.MOV.U32 R2, RZ, RZ, R11 ;  /* 0x000000ffff027224 */ /* 0x000fce00078e000b */
.L_x_291:
[----:B------:R-:W-:Y:S02]  /*a910*/  LOP3.LUT P0, RZ, R0, 0xff, RZ, 0xc0, !PT ;  /* 0x000000ff00ff7812 */ /* 0x000fe4000780c0ff */
[----:B------:R-:W-:-:S11]  /*a920*/  LOP3.LUT R177, R177, 0x1, RZ, 0x3c, !PT ;  /* 0x00000001b1b17812 */ /* 0x000fd600078e3cff */
[----:B------:R-:W-:Y:S05]  /*a930*/  @P0 BRA `(.L_x_294) ;  /* 0xffffff6c00300947 */ /* 0x000fea000383ffff */
[----:B------:R-:W-:Y:S05]  /*a940*/  EXIT ;  /* 0x000000000000794d */ /* 0x000fea0003800000 */
.L_x_17:
[----:B------:R-:W-:-:S08]  /*a950*/  ISETP.NE.AND P0, PT, R5, RZ, PT ;  /* 0x000000ff0500720c */ /* 0x000fd00003f05270 */
[----:B0-2---:R-:W0:-:S00]  /*a960*/  USETMAXREG.DEALLOC.CTAPOOL 0x28 ;  /* 0x00000028000079c8 */ /* 0x005e0000080e0500 */
[----:B------:R-:W-:Y:S05]  /*a970*/  @P0 EXIT ;  /* 0x000000000000094d */ /* 0x000fea0003800000 */
[----:B0-----:R-:W-:Y:S01]  /*a980*/  LOP3.LUT P0, RZ, R8, 0xff, RZ, 0xc0, !PT ;  /* 0x000000ff08ff7812 */ /* 0x001fe2000780c0ff */
[----:B------:R-:W-:Y:S02]  /*a990*/  IMAD.MOV.U32 R0, RZ, RZ, 0x1 ;  /* 0x00000001ff007424 */ /* 0x000fe400078e00ff */
[----:B------:R-:W-:-:S10]  /*a9a0*/  IMAD.MOV.U32 R8, RZ, RZ, RZ ;  /* 0x000000ffff087224 */ /* 0x000fd400078e00ff */
[----:B------:R-:W-:Y:S05]  /*a9b0*/  @!P0 BRA `(.L_x_295) ;  /* 0x0000000c00688947 */ /* 0x000fea0003800000 */
[----:B------:R-:W0:Y:S01]  /*a9c0*/  S2UR UR8, SR_CgaCtaId ;  /* 0x00000000000879c3 */ /* 0x000e220000008800 */
[----:B------:R-:W-:Y:S01]  /*a9d0*/  LOP3.LUT P0, RZ, R4, 0x1f, RZ, 0xc0, !PT ;  /* 0x0000001f04ff7812 */ /* 0x000fe2000780c0ff */
[----:B------:R-:W-:Y:S01]  /*a9e0*/  ULDC UR5, c[0x0][0x658] ;  /* 0x0001960000057ab9 */ /* 0x000fe20000000800 */
[----:B------:R-:W-:Y:S01]  /*a9f0*/  UMOV UR6, 0xffffffff ;  /* 0xffffffff00067882 */ /* 0x000fe20000000000 */
[----:B------:R-:W-:Y:S01]  /*aa00*/  BSSY B0, `(.L_x_295) ;  /* 0x00000d5000007945 */ /* 0x000fe20003800000 */
[----:B------:R-:W-:Y:S01]  /*aa10*/  USHF.L.U32 UR6, UR6, UR5, URZ ;  /* 0x0000000506067299 */ /* 0x000fe2000800063f */
[C---:B------:R-:W-:Y:S01]  /*aa20*/  ISETP.NE.AND P2, PT, R3.reuse, RZ, PT ;  /* 0x000000ff0300720c */ /* 0x040fe20003f45270 */
[----:B------:R-:W-:Y:S01]  /*aa30*/  IMAD.MOV.U32 R9, RZ, RZ, 0x1 ;  /* 0x00000001ff097424 */ /* 0x000fe200078e00ff */
[----:B------:R-:W-:Y:S01]  /*aa40*/  ISETP.NE.OR P0, PT, R3, RZ, !P0 ;  /* 0x000000ff0300720c */ /* 0x000fe20004705670 */
[----:B------:R-:W-:Y:S01]  /*aa50*/  IMAD.MOV.U32 R0, RZ, RZ, 0x1 ;  /* 0x00000001ff007424 */ /* 0x000fe200078e00ff */
[----:B------:R-:W-:Y:S01]  /*aa60*/  LOP3.LUT R6, R16, 0x2, RZ, 0xfc, !PT ;  /* 0x0000000210067812 */ /* 0x000fe200078efcff */
[----:B------:R-:W-:Y:S01]  /*aa70*/  IMAD.MOV.U32 R8, RZ, RZ, RZ ;  /* 0x000000ffff087224 */ /* 0x000fe200078e00ff */
[----:B------:R-:W-:Y:S01]  /*aa80*/  ULDC UR4, c[0x0][0x600] ;  /* 0x0001800000047ab9 */ /* 0x000fe20000000800 */
[----:B------:R-:W-:Y:S01]  /*aa90*/  UMOV UR7, 0x1 ;  /* 0x0000000100077882 */ /* 0x000fe20000000000 */
[----:B------:R-:W-:-:S02]  /*aaa0*/  UIADD3 UR13, UR40, 0x1, URZ ;  /* 0x00000001280d7890 */ /* 0x000fc4000fffe03f */
[----:B------:R-:W-:Y:S02]  /*aab0*/  UIADD3 UR4, UR4, -0x1, URZ ;  /* 0xffffffff04047890 */ /* 0x000fe4000fffe03f */
[----:B------:R-:W-:Y:S02]  /*aac0*/  USHF.L.U32 UR5, UR7, UR5, URZ ;  /* 0x0000000507057299 */ /* 0x000fe4000800063f */
[----:B------:R-:W-:Y:S01]  /*aad0*/  ULOP3.LUT UR6, URZ, UR6, URZ, 0x33, !UPT ;  /* 0x000000063f067292 */ /* 0x000fe2000f8e333f */
[----:B------:R-:W-:Y:S01]  /*aae0*/  ULDC.64 UR30, c[0x0][0x198] ;  /* 0x00006600001e7ab9 */ /* 0x000fe20000000a00 */
[----:B0-----:R-:W-:-:S10]  /*aaf0*/  IMAD.U32 R7, RZ, RZ, UR8 ;  /* 0x00000008ff077e24 */ /* 0x001fd4000f8e00ff */
.L_x_307:
[----:B------:R-:W-:-:S03]  /*ab00*/  UMOV UR7, 0xffffffff ;  /* 0xffffffff00077882 */ /* 0x000fc60000000000 */
[----:B------:R-:W-:Y:S05]  /*ab10*/  BRA.DIV UR7, `(.L_x_296) ;  /* 0x0000001207007947 */ /* 0x000fea000b800000 */
[----:B------:R-:W-:-:S13]  /*ab20*/  ELECT P6, URZ, PT ;  /* 0x00000000003f782f */ /* 0x000fda00038c0000 */
.L_x_319:
[----:B------:R-:W0:Y:S01]  /*ab30*/  LDC R3, c[0x0][0x28c] ;  /* 0x0000a300ff037b82 */ /* 0x000e220000000800 */
[----:B------:R-:W-:Y:S01]  /*ab40*/  BSSY B1, `(.L_x_297) ;  /* 0x0000048000017945 */ /* 0x000fe20003800000 */
[----:B0-----:R-:W-:-:S13]  /*ab50*/  ISETP.LT.OR P6, PT, R3, 0x1, !P6 ;  /* 0x000000010300780c */ /* 0x001fda00077c1670 */
[----:B------:R-:W-:Y:S05]  /*ab60*/  @P6 BRA `(.L_x_298) ;  /* 0x0000000400146947 */ /* 0x000fea0003800000 */
[----:B------:R-:W-:Y:S02]  /*ab70*/  IMAD R7, R19, 0x2, R7 ;  /* 0x0000000213077824 */ /* 0x000fe400078e0207 */
[----:B------:R-:W-:Y:S02]  /*ab80*/  IMAD.SHL.U32 R22, R22, 0x100, RZ ;  /* 0x0000010016167824 */ /* 0x000fe400078e00ff */
[----:B------:R-:W-:Y:S02]  /*ab90*/  IMAD.MOV.U32 R14, RZ, RZ, RZ ;  /* 0x000000ffff0e7224 */ /* 0x000fe400078e00ff */
[----:B------:R-:W-:Y:S02]  /*aba0*/  IMAD.U32 R15, RZ, RZ, UR13 ;  /* 0x0000000dff0f7e24 */ /* 0x000fe4000f8e00ff */
[----:B------:R-:W-:Y:S02]  /*abb0*/  IMAD.MOV.U32 R3, RZ, RZ, R0 ;  /* 0x000000ffff037224 */ /* 0x000fe400078e0000 */
[----:B------:R-:W-:-:S02]  /*abc0*/  IMAD.MOV.U32 R4, RZ, RZ, R8 ;  /* 0x000000ffff047224 */ /* 0x000fc400078e0008 */
[----:B------:R-:W-:-:S07]  /*abd0*/  IMAD.SHL.U32 R11, R7, 0x20, RZ ;  /* 0x00000020070b7824 */ /* 0x000fce00078e00ff */
.L_x_302:
[----:B------:R-:W0:Y:S01]  /*abe0*/  S2UR UR7, SR_CgaCtaId ;  /* 0x00000000000779c3 */ /* 0x000e220000008800 */
[----:B------:R-:W-:Y:S02]  /*abf0*/  MOV R10, 0x400 ;  /* 0x00000400000a7802 */ /* 0x000fe40000000f00 */
[----:B------:R-:W-:Y:S01]  /*ac00*/  SHF.L.U32 R5, R3, 0x1f, RZ ;  /* 0x0000001f03057819 */ /* 0x000fe200000006ff */
[----:B0-----:R-:W-:-:S05]  /*ac10*/  IMAD.U32 R7, RZ, RZ, UR7 ;  /* 0x00000007ff077e24 */ /* 0x001fca000f8e00ff */
[----:B------:R-:W-:Y:S02]  /*ac20*/  LEA R13, R7, R10, 0x18 ;  /* 0x0000000a070d7211 */ /* 0x000fe400078ec0ff */
[----:B------:R-:W0:Y:S03]  /*ac30*/  @!P2 LDC R10, c[0x0][0x500] ;  /* 0x00014000ff0aab82 */ /* 0x000e260000000800 */
[----:B------:R-:W-:-:S04]  /*ac40*/  IMAD R12, R4, 0x8, R13 ;  /* 0x00000008040c7824 */ /* 0x000fc800078e020d */
[----:B------:R-:W1:Y:S02]  /*ac50*/  SYNCS.PHASECHK.TRANS64.TRYWAIT P1, [R12+URZ+0x18], R5 ;  /* 0x000018050c0075a7 */ /* 0x000e64000802017f */
[----:B-1----:R-:W-:Y:S05]  /*ac60*/  @!P1 BRA `(.L_x_299) ;  /* 0x0000000c00cc9947 */ /* 0x002fea0003800000 */
.L_x_320:
[----:B-1----:R-:W-:Y:S01]  /*ac70*/  PRMT R5, R6, 0x9910, RZ ;  /* 0x0000991006057816 */ /* 0x002fe200000000ff */
[----:B0-----:R0:W-:Y:S03]  /*ac80*/  @!P2 SYNCS.ARRIVE.TRANS64 RZ, [R12+URZ], R10 ;  /* 0x0000000a0cffa9a7 */ /* 0x0011e6000800003f */
[----:B------:R-:W-:-:S13]  /*ac90*/  ISETP.NE.AND P1, PT, R5, 0x2, PT ;  /* 0x000000020500780c */ /* 0x000fda0003f25270 */
[----:B0-----:R-:W-:Y:S05]  /*aca0*/  @P1 BRA `(.L_x_300) ;  /* 0x0000000000041947 */ /* 0x001fea0003800000 */
[----:B------:R-:W-:Y:S01]  /*acb0*/  BPT.TRAP 0x1 ;  /* 0x000000040000795c */ /* 0x000fe20000300000 */
.L_x_300:
[----:B------:R-:W-:Y:S05]  /*acc0*/  @P0 BRA `(.L_x_301) ;  /* 0x0000000000040947 */ /* 0x000fea0003800000 */
[----:B------:R-:W-:Y:S01]  /*acd0*/  BPT.TRAP 0x1 ;  /* 0x000000040000795c */ /* 0x000fe20000300000 */
.L_x_301:
[----:B------:R-:W-:Y:S01]  /*ace0*/  IMAD R5, R4, 0x4, R7 ;  /* 0x0000000404057824 */ /* 0x000fe200078e0207 */
[----:B------:R-:W-:Y:S01]  /*acf0*/  R2UR UR34, R14 ;  /* 0x000000000e2272ca */ /* 0x000fe200000e0000 */
[----:B------:R-:W-:Y:S01]  /*ad00*/  VIADD R15, R15, 0xffffffff ;  /* 0xffffffff0f0f7836 */ /* 0x000fe20000000000 */
[----:B------:R-:W-:Y:S01]  /*ad10*/  R2UR UR33, R12 ;  /* 0x000000000c2172ca */ /* 0x000fe200000e0000 */
[----:B------:R-:W-:Y:S01]  /*ad20*/  IMAD.SHL.U32 R5, R5, 0x400, RZ ;  /* 0x0000040005057824 */ /* 0x000fe200078e00ff */
[----:B------:R-:W-:Y:S01]  /*ad30*/  R2UR UR36, R2 ;  /* 0x00000000022472ca */ /* 0x000fe200000e0000 */
[----:B------:R-:W-:Y:S01]  /*ad40*/  UIADD3 UR14, UP0, UR30, 0xf0, URZ ;  /* 0x000000f01e0e7890 */ /* 0x000fe2000ff1e03f */
[----:B------:R-:W-:Y:S01]  /*ad50*/  R2UR UR35, R11 ;  /* 0x000000000b2372ca */ /* 0x000fe200000e0000 */
[--C-:B------:R-:W-:Y:S01]  /*ad60*/  IMAD R5, R5, 0x4, R13.reuse ;  /* 0x0000000405057824 */ /* 0x100fe200078e020d */
[----:B------:R-:W-:Y:S01]  /*ad70*/  R2UR UR19, R22 ;  /* 0x00000000161372ca */ /* 0x000fe200000e0000 */
[C---:B------:R-:W-:Y:S01]  /*ad80*/  IMAD R13, R4.reuse, 0x10000, R13 ;  /* 0x00010000040d7824 */ /* 0x040fe200078e020d */
[----:B------:R-:W-:Y:S01]  /*ad90*/  UIADD3 UR38, UP1, UR30, 0x1f0, URZ ;  /* 0x000001f01e267890 */ /* 0x000fe2000ff3e03f */
[----:B------:R-:W-:Y:S01]  /*ada0*/  ISETP.GT.AND P3, PT, R15, 0x1, PT ;  /* 0x000000010f00780c */ /* 0x000fe20003f64270 */
[----:B------:R-:W-:Y:S01]  /*adb0*/  UIADD3.X UR15, URZ, UR31, URZ, UP0, !UPT ;  /* 0x0000001f3f0f7290 */ /* 0x000fe200087fe43f */
[----:B------:R-:W-:Y:S01]  /*adc0*/  R2UR UR24, R5 ;  /* 0x00000000051872ca */ /* 0x000fe200000e0000 */
[----:B------:R-:W-:Y:S01]  /*add0*/  UIADD3 UR26, UR34, 0x20, URZ ;  /* 0x00000020221a7890 */ /* 0x000fe2000fffe03f */
[----:B------:R-:W-:Y:S01]  /*ade0*/  R2UR UR8, R13 ;  /* 0x000000000d0872ca */ /* 0x000fe200000e0000 */
[----:B------:R-:W-:Y:S01]  /*adf0*/  UIADD3.X UR39, URZ, UR31, URZ, UP1, !UPT ;  /* 0x0000001f3f277290 */ /* 0x000fe20008ffe43f */
[----:B------:R-:W-:Y:S01]  /*ae00*/  VIADD R4, R4, 0x1 ;  /* 0x0000000104047836 */ /* 0x000fe20000000000 */
[----:B------:R-:W-:Y:S01]  /*ae10*/  UMOV UR7, 0x30000 ;  /* 0x0003000000077882 */ /* 0x000fe20000000000 */
[----:B------:R-:W-:Y:S01]  /*ae20*/  UMOV UR22, 0x0 ;  /* 0x0000000000167882 */ /* 0x000fe20000000000 */
[----:B------:R-:W-:Y:S01]  /*ae30*/  UMOV UR23, 0x10000000 ;  /* 0x1000000000177882 */ /* 0x000fe20000000000 */
[----:B------:R-:W-:Y:S01]  /*ae40*/  UMOV UR25, UR33 ;  /* 0x0000002100197c82 */ /* 0x000fe20008000000 */
[----:B------:R-:W-:Y:S01]  /*ae50*/  ISETP.NE.AND P1, PT, R4, 0x3, PT ;  /* 0x000000030400780c */ /* 0x000fe20003f25270 */
[----:B------:R-:W-:Y:S01]  /*ae60*/  UMOV UR28, UR36 ;  /* 0x00000024001c7c82 */ /* 0x000fe20008000000 */
[----:B------:R-:W-:Y:S01]  /*ae70*/  UMOV UR27, UR35 ;  /* 0x00000023001b7c82 */ /* 0x000fe20008000000 */
[----:B------:R-:W-:Y:S01]  /*ae80*/  UMOV UR17, UR33 ;  /* 0x0000002100117c82 */ /* 0x000fe20008000000 */
[----:B------:R-:W-:Y:S01]  /*ae90*/  UIADD3 UR32, UR24, 0x100, URZ ;  /* 0x0000010018207890 */ /* 0x000fe2000fffe03f */
[----:B------:R-:W-:Y:S01]  /*aea0*/  SEL R10, RZ, 0x1, P1 ;  /* 0x00000001ff0a7807 */ /* 0x000fe20000800000 */
[----:B------:R-:W-:Y:S01]  /*aeb0*/  UIADD3 UR24, UR24, 0x2100, URZ ;  /* 0x0000210018187890 */ /* 0x000fe2000fffe03f */
[----:B------:R-:W-:Y:S01]  /*aec0*/  VIADD R14, R14, 0x40 ;  /* 0x000000400e0e7836 */ /* 0x000fe20000000000 */
[----:B------:R-:W-:Y:S01]  /*aed0*/  UIADD3 UR16, UR8, 0xc100, URZ ;  /* 0x0000c10008107890 */ /* 0x000fe2000fffe03f */
[----:B------:R-:W-:Y:S01]  /*aee0*/  LOP3.LUT R3, R3, R10, RZ, 0x3c, !PT ;  /* 0x0000000a03037212 */ /* 0x000fe200078e3cff */
[----:B------:R-:W-:Y:S01]  /*aef0*/  UIADD3 UR8, UR8, 0x14100, URZ ;  /* 0x0001410008087890 */ /* 0x000fe2000fffe03f */
[----:B------:R-:W-:Y:S01]  /*af00*/  SEL R4, R4, RZ, P1 ;  /* 0x000000ff04047207 */ /* 0x000fe20000800000 */
[----:B------:R-:W-:Y:S01]  /*af10*/  UMOV UR18, UR34 ;  /* 0x0000002200127c82 */ /* 0x000fe20008000000 */
[----:B------:R-:W-:Y:S01]  /*af20*/  UMOV UR20, UR36 ;  /* 0x0000002400147c82 */ /* 0x000fe20008000000 */
[----:B------:R0:W-:Y:S01]  /*af30*/  UTMALDG.3D.MULTICAST [UR32], [UR14], UR7, desc[UR22] ;  /* 0x000016200e0073b4 */ /* 0x0001e20008011807 */
[----:B------:R-:W-:Y:S01]  /*af40*/  UMOV UR9, UR33 ;  /* 0x0000002100097c82 */ /* 0x000fe20008000000 */
[----:B------:R-:W-:Y:S01]  /*af50*/  UMOV UR11, UR19 ;  /* 0x00000013000b7c82 */ /* 0x000fe20008000000 */
[----:B------:R-:W-:Y:S01]  /*af60*/  UMOV UR12, UR36 ;  /* 0x00000024000c7c82 */ /* 0x000fe20008000000 */
[----:B------:R-:W-:Y:S01]  /*af70*/  UMOV UR10, UR26 ;  /* 0x0000001a000a7c82 */ /* 0x000fe20008000000 */
[----:B------:R0:W-:Y:S01]  /*af80*/  UTMALDG.3D.MULTICAST [UR24], [UR14], UR7, desc[UR22] ;  /* 0x000016180e0073b4 */ /* 0x0001e20008011807 */
[----:B------:R0:W-:Y:S01]  /*af90*/  UTMALDG.3D [UR16], [UR38], desc[UR22] ;  /* 0x00001610260075b4 */ /* 0x0001e20008011000 */
[----:B------:R0:W-:Y:S02]  /*afa0*/  UTMALDG.3D [UR8], [UR38], desc[UR22] ;  /* 0x00001608260075b4 */ /* 0x0001e40008011000 */
[----:B0-----:R-:W-:Y:S05]  /*afb0*/  @P3 BRA `(.L_x_302) ;  /* 0xfffffffc00083947 */ /* 0x001fea000383ffff */
.L_x_298:
[----:B------:R-:W-:Y:S05]  /*afc0*/  BSYNC B1 ;  /* 0x0000000000017941 */ /* 0x000fea0003800000 */
.L_x_297:
[----:B------:R-:W2:Y:S01]  /*afd0*/  LDL.64 R12, [R1] ;  /* 0x00000000010c7983 */ /* 0x000ea20000100a00 */
[----:B------:R-:W-:Y:S01]  /*afe0*/  LOP3.LUT P4, RZ, R9, 0xff, RZ, 0xc0, !PT ;  /* 0x000000ff09ff7812 */ /* 0x000fe2000788c0ff */
[----:B------:R-:W-:Y:S01]  /*aff0*/  VIADD R8, R8, UR40 ;  /* 0x0000002808087c36 */ /* 0x000fe20008000000 */
[----:B------:R-:W-:Y:S01]  /*b000*/  ULDC.64 UR8, c[0x0][0x650] ;  /* 0x0001940000087ab9 */ /* 0x000fe20000000a00 */
[----:B------:R-:W-:Y:S01]  /*b010*/  IMAD.U32 R5, RZ, RZ, UR40 ;  /* 0x00000028ff057e24 */ /* 0x000fe2000f8e00ff */
[----:B------:R-:W-:Y:S01]  /*b020*/  UISETP.GE.U32.AND UP0, UPT, UR40, 0x3, UPT ;  /* 0x000000032800788c */ /* 0x000fe2000bf06070 */
[----:B------:R-:W-:Y:S01]  /*b030*/  BSSY B1, `(.L_x_303) ;  /* 0x000006f000017945 */ /* 0x000fe20003800000 */
[----:B------:R-:W-:Y:S01]  /*b040*/  ISETP.GT.U32.AND P1, PT, R8, 0x2, PT ;  /* 0x000000020800780c */ /* 0x000fe20003f24070 */
[----:B------:R-:W-:Y:S01]  /*b050*/  IMAD.MOV.U32 R19, RZ, RZ, -0x1 ;  /* 0xffffffffff137424 */ /* 0x000fe200078e00ff */
[----:B------:R-:W-:Y:S01]  /*b060*/  PRMT R9, RZ, 0x7610, R9 ;  /* 0x00007610ff097816 */ /* 0x000fe20000000009 */
[----:B------:R-:W-:Y:S01]  /*b070*/  IMAD.MOV.U32 R22, RZ, RZ, -0x1 ;  /* 0xffffffffff167424 */ /* 0x000fe200078e00ff */
[----:B------:R-:W-:-:S02]  /*b080*/  ISETP.LT.U32.AND P1, PT, R5, 0x3, P1 ;  /* 0x000000030500780c */ /* 0x000fc40000f21070 */
[----:B------:R-:W-:Y:S01]  /*b090*/  PLOP3.LUT P3, PT, PT, PT, UP0, 0x80, 0x0 ;  /* 0x000000000000781c */ /* 0x000fe20003f6f008 */
[----:B------:R-:W0:Y:S01]  /*b0a0*/  @P4 S2R R7, SR_CgaCtaId ;  /* 0x0000000000074919 */ /* 0x000e220000008800 */
[----:B------:R-:W-:-:S04]  /*b0b0*/  @P4 MOV R2, 0x400 ;  /* 0x0000040000024802 */ /* 0x000fc80000000f00 */
[----:B0-----:R-:W-:Y:S01]  /*b0c0*/  @P4 LEA R4, R7, R2, 0x18 ;  /* 0x0000000207044211 */ /* 0x001fe200078ec0ff */
[----:B------:R-:W-:-:S03]  /*b0d0*/  IMAD.WIDE.U32 R2, R8, -0x55555555, RZ ;  /* 0xaaaaaaab08027825 */ /* 0x000fc600078e00ff */
[----:B------:R0:W-:Y:S01]  /*b0e0*/  @P4 SYNCS.ARRIVE.TRANS64.A1T0 RZ, [R4+URZ+0x68], RZ ;  /* 0x000068ff04ff49a7 */ /* 0x0001e2000810003f */
[----:B------:R-:W-:Y:S01]  /*b0f0*/  IMAD.MOV.U32 R2, RZ, RZ, -0x1 ;  /* 0xffffffffff027424 */ /* 0x000fe200078e00ff */
[----:B------:R-:W-:Y:S02]  /*b100*/  SHF.R.U32.HI R5, RZ, 0x1, R3 ;  /* 0x00000001ff057819 */ /* 0x000fe40000011603 */
[----:B------:R-:W-:-:S03]  /*b110*/  SEL R3, RZ, 0x1, !P1 ;  /* 0x00000001ff037807 */ /* 0x000fc60004800000 */
[----:B------:R-:W-:Y:S01]  /*b120*/  IMAD R8, R5, -0x3, R8 ;  /* 0xfffffffd05087824 */ /* 0x000fe200078e0208 */
[----:B------:R-:W-:Y:S02]  /*b130*/  LOP3.LUT R0, R0, R3, RZ, 0x3c, !PT ;  /* 0x0000000300007212 */ /* 0x000fe400078e3cff */
[----:B------:R-:W-:Y:S02]  /*b140*/  PRMT R3, RZ, 0x7610, R3 ;  /* 0x00007610ff037816 */ /* 0x000fe40000000003 */
[----:B------:R-:W-:Y:S02]  /*b150*/  @P3 LOP3.LUT R0, R0, 0x1, R5, 0x78, !PT ;  /* 0x0000000100003812 */ /* 0x000fe400078e7805 */
[----:B--2---:R-:W-:-:S04]  /*b160*/  IADD3 R18, P4, R18, R12, RZ ;  /* 0x0000000c12127210 */ /* 0x004fc80007f9e0ff */
[----:B------:R-:W-:Y:S01]  /*b170*/  ISETP.GE.U32.AND P1, PT, R18, UR8, PT ;  /* 0x0000000812007c0c */ /* 0x000fe2000bf26070 */
[----:B------:R-:W-:-:S05]  /*b180*/  IMAD.X R17, R17, 0x1, R23, P4 ;  /* 0x0000000111117824 */ /* 0x000fca00020e0617 */
[----:B------:R-:W-:-:S13]  /*b190*/  ISETP.GE.U32.AND.EX P1, PT, R17, UR9, PT, P1 ;  /* 0x0000000911007c0c */ /* 0x000fda000bf26110 */
[----:B0-----:R-:W-:Y:S05]  /*b1a0*/  @P1 BRA `(.L_x_304) ;  /* 0x00000004005c1947 */ /* 0x001fea0003800000 */
[----:B------:R-:W0:Y:S01]  /*b1b0*/  S2R R12, SR_CTAID.X ;  /* 0x00000000000c7919 */ /* 0x000e220000002500 */
[----:B------:R-:W-:Y:S01]  /*b1c0*/  ULDC.64 UR8, c[0x0][0x628] ;  /* 0x00018a0000087ab9 */ /* 0x000fe20000000a00 */
[----:B------:R-:W1:Y:S01]  /*b1d0*/  LDC R13, c[0x0][0x144] ;  /* 0x00005100ff0d7b82 */ /* 0x000e620000000800 */
[----:B------:R-:W-:Y:S01]  /*b1e0*/  ISETP.NE.U32.AND P1, PT, RZ, UR8, PT ;  /* 0x00000008ff007c0c */ /* 0x000fe2000bf25070 */
[----:B------:R-:W2:Y:S01]  /*b1f0*/  S2R R10, SR_CTAID.Y ;  /* 0x00000000000a7919 */ /* 0x000ea20000002600 */
[----:B------:R-:W-:Y:S01]  /*b200*/  ULDC UR10, c[0x0][0x630] ;  /* 0x00018c00000a7ab9 */ /* 0x000fe20000000800 */
[----:B------:R-:W-:Y:S01]  /*b210*/  ULDC UR11, c[0x0][0x150] ;  /* 0x00005400000b7ab9 */ /* 0x000fe20000000800 */
[----:B------:R-:W-:Y:S01]  /*b220*/  ISETP.NE.AND.EX P1, PT, RZ, UR9, PT, P1 ;  /* 0x00000009ff007c0c */ /* 0x000fe2000bf25310 */
[----:B------:R-:W-:Y:S02]  /*b230*/  IMAD.MOV.U32 R2, RZ, RZ, R18 ;  /* 0x000000ffff027224 */ /* 0x000fe400078e0012 */
[----:B------:R-:W-:Y:S01]  /*b240*/  IMAD.MOV.U32 R3, RZ, RZ, R17 ;  /* 0x000000ffff037224 */ /* 0x000fe200078e0011 */
[----:B0-----:R-:W-:-:S09]  /*b250*/  I2FP.F32.U32 R14, R12 ;  /* 0x0000000c000e7245 */ /* 0x001fd20000201000 */
[----:B------:R-:W-:Y:S05]  /*b260*/  @!P1 BRA `(.L_x_305) ;  /* 0x0000000000289947 */ /* 0x000fea0003800000 */
[----:B------:R-:W-:Y:S02]  /*b270*/  ULDC UR7, c[0x0][0x634] ;  /* 0x00018d0000077ab9 */ /* 0x000fe40000000800 */
[----:B------:R-:W-:-:S05]  /*b280*/  IADD3 R3, P1, R18, UR7, RZ ;  /* 0x0000000712037c10 */ /* 0x000fca000ff3e0ff */
[----:B------:R-:W-:-:S04]  /*b290*/  IMAD.X R11, RZ, RZ, R17, P1 ;  /* 0x000000ffff0b7224 */ /* 0x000fc800008e0611 */
[----:B------:R-:W-:-:S04]  /*b2a0*/  IMAD.WIDE.U32 R4, R11, UR8, RZ ;  /* 0x000000080b047c25 */ /* 0x000fc8000f8e00ff */
[----:B------:R-:W-:-:S04]  /*b2b0*/  IMAD.WIDE.U32 R4, P1, R3, UR9, R4 ;  /* 0x0000000903047c25 */ /* 0x000fc8000f820004 */
[----:B------:R-:W-:-:S04]  /*b2c0*/  IMAD.WIDE.U32 R2, R3, UR8, RZ ;  /* 0x0000000803027c25 */ /* 0x000fc8000f8e00ff */
[----:B------:R-:W-:Y:S01]  /*b2d0*/  IMAD.MOV.U32 R2, RZ, RZ, R5 ;  /* 0x000000ffff027224 */ /* 0x000fe200078e0005 */
[----:B------:R-:W-:Y:S01]  /*b2e0*/  IADD3 RZ, P3, R3, R4, RZ ;  /* 0x0000000403ff7210 */ /* 0x000fe20007f7e0ff */
[----:B------:R-:W-:-:S04]  /*b2f0*/  IMAD.X R3, RZ, RZ, RZ, P1 ;  /* 0x000000ffff037224 */ /* 0x000fc800008e06ff */
[----:B------:R-:W-:-:S08]  /*b300*/  IMAD.WIDE.U32.X R2, R11, UR9, R2, P3 ;  /* 0x000000090b027c25 */ /* 0x000fd000098e0402 */
.L_x_305:
[----:B------:R-:W-:Y:S01]  /*b310*/  FMUL R14, R14, UR11 ;  /* 0x0000000b0e0e7c20 */ /* 0x000fe20008400000 */
[--C-:B------:R-:W-:Y:S01]  /*b320*/  SHF.R.U64 R11, R2, UR10, R3.reuse ;  /* 0x0000000a020b7c19 */ /* 0x100fe20008001203 */
[----:B------:R-:W-:Y:S01]  /*b330*/  ULDC.64 UR8, c[0x0][0x620] ;  /* 0x0001880000087ab9 */ /* 0x000fe20000000a00 */
[----:B------:R-:W-:Y:S01]  /*b340*/  SHF.R.U32.HI R2, RZ, UR10, R3 ;  /* 0x0000000aff027c19 */ /* 0x000fe20008011603 */
[----:B------:R-:W-:Y:S01]  /*b350*/  IMAD.MOV.U32 R3, RZ, RZ, R17 ;  /* 0x000000ffff037224 */ /* 0x000fe200078e0011 */
[----:B------:R-:W-:Y:S01]  /*b360*/  IADD3 R15, P1, RZ, -R11, RZ ;  /* 0x8000000bff0f7210 */ /* 0x000fe20007f3e0ff */
[----:B------:R-:W0:Y:S01]  /*b370*/  F2I.U32.TRUNC.NTZ R14, R14 ;  /* 0x0000000e000e7305 */ /* 0x000e22000020f000 */
[----:B------:R-:W-:Y:S01]  /*b380*/  ULDC.64 UR10, c[0x0][0x640] ;  /* 0x00019000000a7ab9 */ /* 0x000fe20000000a00 */
[----:B------:R-:W-:Y:S02]  /*b390*/  ULDC UR7, c[0x0][0x618] ;  /* 0x0001860000077ab9 */ /* 0x000fe40000000800 */
[----:B------:R-:W-:Y:S01]  /*b3a0*/  IMAD.X R2, RZ, RZ, ~R2, P1 ;  /* 0x000000ffff027224 */ /* 0x000fe200008e0e02 */
[----:B------:R-:W-:-:S03]  /*b3b0*/  ISETP.NE.U32.AND P1, PT, RZ, UR10, PT ;  /* 0x0000000aff007c0c */ /* 0x000fc6000bf25070 */
[----:B------:R-:W-:Y:S01]  /*b3c0*/  IMAD R2, R2, UR8, RZ ;  /* 0x0000000802027c24 */ /* 0x000fe2000f8e02ff */
[----:B------:R-:W-:-:S03]  /*b3d0*/  ISETP.NE.AND.EX P1, PT, RZ, UR11, PT, P1 ;  /* 0x0000000bff007c0c */ /* 0x000fc6000bf25310 */
[C---:B------:R-:W-:Y:S02]  /*b3e0*/  IMAD R5, R15.reuse, UR9, R2 ;  /* 0x000000090f057c24 */ /* 0x040fe4000f8e0202 */
[----:B------:R-:W-:Y:S02]  /*b3f0*/  IMAD.MOV.U32 R2, RZ, RZ, R18 ;  /* 0x000000ffff027224 */ /* 0x000fe400078e0012 */
[----:B0-----:R-:W-:Y:S02]  /*b400*/  IMAD.MOV R4, RZ, RZ, -R14 ;  /* 0x000000ffff047224 */ /* 0x001fe400078e0a0e */
[----:B------:R-:W-:Y:S01]  /*b410*/  IMAD.WIDE.U32 R2, R15, UR8, R2 ;  /* 0x000000080f027c25 */ /* 0x000fe2000f8e0002 */
[----:B------:R-:W-:-:S03]  /*b420*/  ULDC UR8, c[0x0][0x154] ;  /* 0x0000550000087ab9 */ /* 0x000fc60000000800 */
[----:B-1----:R-:W-:Y:S01]  /*b430*/  IMAD R12, R13, R4, R12 ;  /* 0x000000040d0c7224 */ /* 0x002fe200078e020c */
[----:B--2---:R-:W-:Y:S01]  /*b440*/  I2FP.F32.U32 R4, R10 ;  /* 0x0000000a00047245 */ /* 0x004fe20000201000 */
[----:B------:R-:W0:Y:S01]  /*b450*/  LDC R13, c[0x0][0x148] ;  /* 0x00005200ff0d7b82 */ /* 0x000e220000000800 */
[----:B------:R-:W-:-:S03]  /*b460*/  IMAD.IADD R3, R3, 0x1, R5 ;  /* 0x0000000103037824 */ /* 0x000fc600078e0205 */
[----:B------:R-:W-:Y:S02]  /*b470*/  FMUL R4, R4, UR8 ;  /* 0x0000000804047c20 */ /* 0x000fe40008400000 */
[--C-:B------:R-:W-:Y:S02]  /*b480*/  SHF.R.U64 R14, R2, UR7, R3.reuse ;  /* 0x00000007020e7c19 */ /* 0x100fe40008001203 */
[----:B------:R-:W-:Y:S01]  /*b490*/  SHF.R.U32.HI R3, RZ, UR7, R3 ;  /* 0x00000007ff037c19 */ /* 0x000fe20008011603 */
[----:B------:R1:W2:Y:S01]  /*b4a0*/  F2I.U32.TRUNC.NTZ R20, R4 ;  /* 0x0000000400147305 */ /* 0x0002a2000020f000 */
[----:B------:R-:W-:Y:S02]  /*b4b0*/  ULDC UR7, c[0x0][0x608] ;  /* 0x0001820000077ab9 */ /* 0x000fe40000000800 */
[--C-:B------:R-:W-:Y:S02]  /*b4c0*/  SHF.R.U64 R19, R14, UR7, R3.reuse ;  /* 0x000000070e137c19 */ /* 0x100fe40008001203 */
[----:B------:R-:W-:Y:S01]  /*b4d0*/  SHF.R.U32.HI R2, RZ, UR7, R3 ;  /* 0x00000007ff027c19 */ /* 0x000fe20008011603 */
[----:B------:R-:W-:-:S03]  /*b4e0*/  ULDC UR7, c[0x0][0x658] ;  /* 0x0001960000077ab9 */ /* 0x000fc60000000800 */
[--C-:B------:R-:W-:Y:S02]  /*b4f0*/  SHF.R.U64 R15, R19, UR7, R2.reuse ;  /* 0x00000007130f7c19 */ /* 0x100fe40008001202 */
[----:B------:R-:W-:-:S03]  /*b500*/  SHF.R.U32.HI R21, RZ, UR7, R2 ;  /* 0x00000007ff157c19 */ /* 0x000fc60008011602 */
[----:B------:R-:W-:Y:S02]  /*b510*/  IMAD.MOV.U32 R2, RZ, RZ, R15 ;  /* 0x000000ffff027224 */ /* 0x000fe400078e000f */
[----:B------:R-:W-:Y:S01]  /*b520*/  IMAD.MOV.U32 R3, RZ, RZ, R21 ;  /* 0x000000ffff037224 */ /* 0x000fe200078e0015 */
[----:B-12---:R-:W-:Y:S06]  /*b530*/  @!P1 BRA `(.L_x_306) ;  /* 0x0000000000289947 */ /* 0x006fec0003800000 */
        /* <DEDUP_REMOVED lines=10> */
.L_x_306:
[----:B------:R-:W1:Y:S01]  /*b5e0*/  LDC R4, c[0x0][0x65c] ;  /* 0x00019700ff047b82 */ /* 0x000e620000000800 */
[----:B------:R-:W-:Y:S01]  /*b5f0*/  ULDC UR7, c[0x0][0x648] ;  /* 0x0001920000077ab9 */ /* 0x000fe20000000800 */
[----:B------:R-:W-:Y:S01]  /*b600*/  LOP3.LUT R19, R19, UR6, RZ, 0xc0, !PT ;  /* 0x0000000613137c12 */ /* 0x000fe2000f8ec0ff */
[----:B------:R-:W-:Y:S01]  /*b610*/  IMAD.MOV R20, RZ, RZ, -R20 ;  /* 0x000000ffff147224 */ /* 0x000fe200078e0a14 */
[----:B------:R-:W-:Y:S01]  /*b620*/  SHF.R.U64 R2, R2, UR7, R3 ;  /* 0x0000000702027c19 */ /* 0x000fe20008001203 */
[----:B------:R-:W-:Y:S01]  /*b630*/  ULDC UR7, c[0x0][0x638] ;  /* 0x00018e0000077ab9 */ /* 0x000fe20000000800 */
[----:B------:R-:W-:Y:S01]  /*b640*/  LOP3.LUT R14, R14, UR4, RZ, 0xc0, !PT ;  /* 0x000000040e0e7c12 */ /* 0x000fe2000f8ec0ff */
[----:B------:R-:W-:Y:S01]  /*b650*/  ULDC UR8, c[0x0][0x610] ;  /* 0x0001840000087ab9 */ /* 0x000fe20000000800 */
[----:B------:R-:W-:Y:S02]  /*b660*/  IMAD.MOV.U32 R3, RZ, RZ, 0x1 ;  /* 0x00000001ff037424 */ /* 0x000fe400078e00ff */
[----:B------:R-:W-:Y:S01]  /*b670*/  IMAD R19, R2, UR5, R19 ;  /* 0x0000000502137c24 */ /* 0x000fe2000f8e0213 */
[----:B-1----:R-:W-:Y:S01]  /*b680*/  ISETP.NE.AND P1, PT, R4, 0x1, PT ;  /* 0x000000010400780c */ /* 0x002fe20003f25270 */
[----:B------:R-:W-:-:S02]  /*b690*/  IMAD.MOV R4, RZ, RZ, -R2 ;  /* 0x000000ffff047224 */ /* 0x000fc400078e0a02 */
[----:B------:R-:W-:Y:S02]  /*b6a0*/  IMAD.MOV.U32 R2, RZ, RZ, R11 ;  /* 0x000000ffff027224 */ /* 0x000fe400078e000b */
[----:B------:R-:W-:Y:S01]  /*b6b0*/  IMAD R15, R4, UR7, R15 ;  /* 0x00000007040f7c24 */ /* 0x000fe2000f8e020f */
[----:B------:R-:W-:-:S03]  /*b6c0*/  ULDC UR7, c[0x0][0x600] ;  /* 0x0001800000077ab9 */ /* 0x000fc60000000800 */
[----:B------:R-:W-:-:S04]  /*b6d0*/  IMAD R15, R15, UR7, R14 ;  /* 0x000000070f0f7c24 */ /* 0x000fc8000f8e020e */
[----:B0-----:R-:W-:-:S04]  /*b6e0*/  @P1 IMAD R12, R13, R20, R10 ;  /* 0x000000140d0c1224 */ /* 0x001fc800078e020a */
[----:B------:R-:W-:-:S05]  /*b6f0*/  IMAD R12, R19, UR8, R12 ;  /* 0x00000008130c7c24 */ /* 0x000fca000f8e020c */
[----:B------:R-:W-:Y:S02]  /*b700*/  SEL R22, R15, R12, !P1 ;  /* 0x0000000c0f167207 */ /* 0x000fe40004800000 */
[----:B------:R-:W-:-:S07]  /*b710*/  SEL R19, R12, R15, !P1 ;  /* 0x0000000f0c137207 */ /* 0x000fce0004800000 */
.L_x_304:
[----:B------:R-:W-:Y:S05]  /*b720*/  BSYNC B1 ;  /* 0x0000000000017941 */ /* 0x000fea0003800000 */
.L_x_303:
[----:B------:R-:W-:-:S13]  /*b730*/  LOP3.LUT P1, RZ, R3, 0xff, RZ, 0xc0, !PT ;  /* 0x000000ff03ff7812 */ /* 0x000fda000782c0ff */
[----:B------:R-:W-:Y:S05]  /*b740*/  @P1 BRA `(.L_x_307) ;  /* 0xfffffff000ec1947 */ /* 0x000fea000383ffff */
[----:B------:R-:W-:Y:S05]  /*b750*/  BSYNC B0 ;  /* 0x0000000000007941 */ /* 0x000fea0003800000 */
.L_x_295:
[----:B------:R-:W-:-:S03]  /*b760*/  UMOV UR7, 0xffffffff ;  /* 0xffffffff00077882 */ /* 0x000fc60000000000 */
[----:B------:R-:W-:Y:S05]  /*b770*/  BRA.DIV UR7, `(.L_x_308) ;  /* 0x00000006071c7947 */ /* 0x000fea000b800000 */
[----:B------:R-:W-:-:S13]  /*b780*/  ELECT P6, URZ, PT ;  /* 0x00000000003f782f */ /* 0x000fda00038c0000 */
.L_x_323:
[----:B------:R-:W-:Y:S04]  /*b790*/  BSSY B0, `(.L_x_309) ;  /* 0x0000022000007945 */ /* 0x000fe80003800000 */
[----:B------:R-:W-:Y:S05]  /*b7a0*/  @!P6 BRA `(.L_x_310) ;  /* 0x000000000080e947 */ /* 0x000fea0003800000 */
[----:B------:R-:W-:-:S04]  /*b7b0*/  LOP3.LUT R16, R16, 0x2, RZ, 0xfc, !PT ;  /* 0x0000000210107812 */ /* 0x000fc800078efcff */
[----:B------:R-:W-:-:S13]  /*b7c0*/  ISETP.NE.AND P0, PT, R16, 0x3, PT ;  /* 0x000000031000780c */ /* 0x000fda0003f05270 */
[----:B------:R-:W-:Y:S05]  /*b7d0*/  @!P0 BRA `(.L_x_311) ;  /* 0x0000000000048947 */ /* 0x000fea0003800000 */
[----:B------:R-:W-:Y:S01]  /*b7e0*/  BPT.TRAP 0x1 ;  /* 0x000000040000795c */ /* 0x000fe20000300000 */
.L_x_311:
[----:B------:R-:W0:Y:S01]  /*b7f0*/  S2R R3, SR_CgaCtaId ;  /* 0x0000000000037919 */ /* 0x000e220000008800 */
[----:B------:R-:W-:-:S04]  /*b800*/  MOV R2, 0x400 ;  /* 0x0000040000027802 */ /* 0x000fc80000000f00 */
[----:B0-----:R-:W-:Y:S02]  /*b810*/  LEA R3, R3, R2, 0x18 ;  /* 0x0000000203037211 */ /* 0x001fe400078ec0ff */
[----:B------:R-:W-:-:S03]  /*b820*/  SHF.L.U32 R2, R0, 0x1f, RZ ;  /* 0x0000001f00027819 */ /* 0x000fc600000006ff */
[----:B------:R-:W-:-:S04]  /*b830*/  VIADD R3, R3, 0x18 ;  /* 0x0000001803037836 */ /* 0x000fc80000000000 */
[C---:B------:R-:W-:Y:S02]  /*b840*/  IMAD R7, R8.reuse, 0x8, R3 ;  /* 0x0000000808077824 */ /* 0x040fe400078e0203 */
[----:B------:R-:W-:Y:S02]  /*b850*/  VIADD R8, R8, 0x1 ;  /* 0x0000000108087836 */ /* 0x000fe40000000000 */
[----:B------:R-:W0:Y:S03]  /*b860*/  SYNCS.PHASECHK.TRANS64.TRYWAIT P0, [R7+URZ], R2 ;  /* 0x00000002070075a7 */ /* 0x000e26000800017f */
[----:B------:R-:W-:-:S04]  /*b870*/  ISETP.NE.AND P1, PT, R8, 0x3, PT ;  /* 0x000000030800780c */ /* 0x000fc80003f25270 */
[----:B------:R-:W-:Y:S02]  /*b880*/  SEL R5, RZ, 0x1, P1 ;  /* 0x00000001ff057807 */ /* 0x000fe40000800000 */
[----:B------:R-:W-:Y:S02]  /*b890*/  SEL R8, R8, RZ, P1 ;  /* 0x000000ff08087207 */ /* 0x000fe40000800000 */
[----:B------:R-:W-:-:S03]  /*b8a0*/  LOP3.LUT R5, R0, R5, RZ, 0x3c, !PT ;  /* 0x0000000500057212 */ /* 0x000fc600078e3cff */
[----:B------:R-:W-:Y:S01]  /*b8b0*/  IMAD R9, R8, 0x8, R3 ;  /* 0x0000000808097824 */ /* 0x000fe200078e0203 */
[----:B------:R-:W-:Y:S01]  /*b8c0*/  SHF.L.U32 R4, R5, 0x1f, RZ ;  /* 0x0000001f05047819 */ /* 0x000fe200000006ff */
[----:B0-----:R-:W-:Y:S06]  /*b8d0*/  @!P0 BRA `(.L_x_312) ;  /* 0x0000000000e48947 */ /* 0x001fec0003800000 */
.L_x_324:
[----:B------:R-:W1:Y:S01]  /*b8e0*/  SYNCS.PHASECHK.TRANS64.TRYWAIT P0, [R9+URZ], R4 ;  /* 0x00000004090075a7 */ /* 0x000e62000800017f */
[----:B------:R-:W-:-:S05]  /*b8f0*/  VIADD R0, R8, 0x1 ;  /* 0x0000000108007836 */ /* 0x000fca0000000000 */
[----:B------:R-:W-:-:S04]  /*b900*/  ISETP.NE.AND P1, PT, R0, 0x3, PT ;  /* 0x000000030000780c */ /* 0x000fc80003f25270 */
[----:B0-----:R-:W-:Y:S02]  /*b910*/  SEL R2, RZ, 0x1, P1 ;  /* 0x00000001ff027807 */ /* 0x001fe40000800000 */
[----:B------:R-:W-:Y:S02]  /*b920*/  SEL R0, R0, RZ, P1 ;  /* 0x000000ff00007207 */ /* 0x000fe40000800000 */
[----:B------:R-:W-:Y:S01]  /*b930*/  LOP3.LUT R2, R5, R2, RZ, 0x3c, !PT ;  /* 0x0000000205027212 */ /* 0x000fe200078e3cff */
[----:B-1----:R-:W-:Y:S06]  /*b940*/  @!P0 BRA `(.L_x_313) ;  /* 0x0000000000dc8947 */ /* 0x002fec0003800000 */
.L_x_325:
[----:B------:R-:W-:Y:S01]  /*b950*/  IMAD R3, R0, 0x8, R3 ;  /* 0x0000000800037824 */ /* 0x000fe200078e0203 */
[----:B------:R-:W-:-:S07]  /*b960*/  SHF.L.U32 R0, R2, 0x1f, RZ ;  /* 0x0000001f02007819 */ /* 0x000fce00000006ff */
.L_x_314:
[----:B-1----:R1:W2:Y:S02]  /*b970*/  SYNCS.PHASECHK.TRANS64.TRYWAIT P0, [R3+URZ], R0 ;  /* 0x00000000030075a7 */ /* 0x0022a4000800017f */
[----:B--2---:R-:W-:Y:S05]  /*b980*/  @!P0 NANOSLEEP.SYNCS 0x989680 ;  /* 0x009896800000895d */ /* 0x004fea0003900000 */
[----:B------:R-:W2:Y:S02]  /*b990*/  @!P0 SYNCS.PHASECHK.TRANS64 P0, [R3+URZ], R0 ;  /* 0x00000000030085a7 */ /* 0x000ea4000800007f */
[----:B--2---:R-:W-:Y:S05]  /*b9a0*/  @!P0 BRA `(.L_x_314) ;  /* 0xfffffffc00f08947 */ /* 0x004fea000383ffff */
.L_x_310:
[----:B------:R-:W-:Y:S05]  /*b9b0*/  BSYNC B0 ;  /* 0x0000000000007941 */ /* 0x000fea0003800000 */
.L_x_309:
[----:B------:R-:W-:Y:S05]  /*b9c0*/  EXIT ;  /* 0x000000000000794d */ /* 0x000fea0003800000 */
.L_x_19:
[----:B-1----:R1:W2:Y:S02]  /*b9d0*/  SYNCS.PHASECHK.TRANS64.TRYWAIT P0, [R161+URZ], R0 ;  /* 0x00000000a10075a7 */ /* 0x0022a4000800017f */
[----:B--2---:R-:W-:Y:S05]  /*b9e0*/  @!P0 NANOSLEEP.SYNCS 0x989680 ;  /* 0x009896800000895d */ /* 0x004fea0003900000 */
[----:B------:R-:W2:Y:S02]  /*b9f0*/  @!P0 SYNCS.PHASECHK.TRANS64 P0, [R161+URZ], R0 ;  /* 0x00000000a10085a7 */ /* 0x000ea4000800007f */
[----:B--2---:R-:W-:Y:S05]  /*ba00*/  @!P0 BRA `(.L_x_19) ;  /* 0xfffffffc00f08947 */ /* 0x004fea000383ffff */
[----:B------:R-:W-:Y:S05]  /*ba10*/  BRA `(.L_x_315) ;  /* 0xffffff5c000c7947 */ /* 0x000fea000383ffff */
.L_x_24:
[----:B--2---:R2:W3:Y:S02]  /*ba20*/  SYNCS.PHASECHK.TRANS64.TRYWAIT P1, [R3+URZ], R0 ;  /* 0x00000000030075a7 */ /* 0x0044e4000802017f */
[----:B---3--:R-:W-:Y:S05]  /*ba30*/  @!P1 NANOSLEEP.SYNCS 0x989680 ;  /* 0x009896800000995d */ /* 0x008fea0003900000 */
[----:B------:R-:W3:Y:S02]  /*ba40*/  @!P1 SYNCS.PHASECHK.TRANS64 P1, [R3+URZ], R0 ;  /* 0x00000000030095a7 */ /* 0x000ee4000802007f */
[----:B---3--:R-:W-:Y:S05]  /*ba50*/  @!P1 BRA `(.L_x_24) ;  /* 0xfffffffc00f09947 */ /* 0x008fea000383ffff */
[----:B------:R-:W-:Y:S05]  /*ba60*/  BRA `(.L_x_23) ;  /* 0xffffff5c00787947 */ /* 0x000fea000383ffff */
.L_x_29:
[----:B--2---:R-:W-:-:S04]  /*ba70*/  IMAD.U32 R5, RZ, RZ, UR7 ;  /* 0x00000007ff057e24 */ /* 0x004fc8000f8e00ff */
[----:B------:R2:W3:Y:S03]  /*ba80*/  SYNCS.PHASECHK.TRANS64.TRYWAIT P1, [R5+URZ], R4 ;  /* 0x00000004050075a7 */ /* 0x0004e6000802017f */
[----:B---3--:R-:W-:Y:S05]  /*ba90*/  @!P1 NANOSLEEP.SYNCS 0x989680 ;  /* 0x009896800000995d */ /* 0x008fea0003900000 */
[----:B------:R-:W3:Y:S02]  /*baa0*/  @!P1 SYNCS.PHASECHK.TRANS64 P1, [R5+URZ], R4 ;  /* 0x00000004050095a7 */ /* 0x000ee4000802007f */
[----:B---3--:R-:W-:Y:S05]  /*bab0*/  @!P1 BRA `(.L_x_29) ;  /* 0xfffffffc00ec9947 */ /* 0x008fea000383ffff */
[----:B------:R-:W-:Y:S05]  /*bac0*/  BRA `(.L_x_28) ;  /* 0xffffff6000d47947 */ /* 0x000fea000383ffff */
.L_x_35:
[----:B-1----:R1:W2:Y:S02]  /*bad0*/  SYNCS.PHASECHK.TRANS64.TRYWAIT P0, [R161+URZ+0x10], R0 ;  /* 0x00001000a10075a7 */ /* 0x0022a4000800017f */
[----:B--2---:R-:W-:Y:S05]  /*bae0*/  @!P0 NANOSLEEP.SYNCS 0x989680 ;  /* 0x009896800000895d */ /* 0x004fea0003900000 */
[----:B------:R-:W2:Y:S02]  /*baf0*/  @!P0 SYNCS.PHASECHK.TRANS64 P0, [R161+URZ+0x10], R0 ;  /* 0x00001000a10085a7 */ /* 0x000ea4000800007f */
[----:B--2---:R-:W-:Y:S05]  /*bb00*/  @!P0 BRA `(.L_x_35) ;  /* 0xfffffffc00f08947 */ /* 0x004fea000383ffff */
[----:B------:R-:W-:Y:S05]  /*bb10*/  BRA `(.L_x_316) ;  /* 0xffffff6800ac7947 */ /* 0x000fea000383ffff */
.L_x_296:
[----:B------:R-:W-:Y:S01]  /*bb20*/  BSSY B1, `(.L_x_317) ;  /* 0x0000006000017945 */ /* 0x000fe20003800000 */
[----:B------:R-:W-:-:S07]  /*bb30*/  IMAD.MOV.U32 R15, RZ, RZ, -0x1 ;  /* 0xffffffffff0f7424 */ /* 0x000fce00078e00ff */
[----:B-----5:R-:W-:Y:S05]  /*bb40*/  WARPSYNC.COLLECTIVE R15, `(.L_x_318) ;  /* 0x000000000f0c7348 */ /* 0x020fea0003c00000 */
[----:B------:R-:W-:Y:S02]  /*bb50*/  ELECT P6, UR62, PT ;  /* 0x00000000003e782f */ /* 0x000fe400038c0000 */
[----:B------:R-:W-:Y:S01]  /*bb60*/  MOV R14, UR62 ;  /* 0x0000003e000e7c02 */ /* 0x000fe20008000f00 */
[----:B-----5:R-:W-:Y:S10]  /*bb70*/  ENDCOLLECTIVE ;  /* 0x000000000000791b */ /* 0x020ff40003800000 */
.L_x_318:
[----:B------:R-:W-:Y:S05]  /*bb80*/  BSYNC B1 ;  /* 0x0000000000017941 */ /* 0x000fea0003800000 */
.L_x_317:
[----:B------:R-:W-:Y:S05]  /*bb90*/  BRA `(.L_x_319) ;  /* 0xffffffec00e47947 */ /* 0x000fea000383ffff */
.L_x_299:
[----:B-1----:R1:W2:Y:S02]  /*bba0*/  SYNCS.PHASECHK.TRANS64.TRYWAIT P1, [R12+URZ+0x18], R5 ;  /* 0x000018050c0075a7 */ /* 0x0022a4000802017f */
[----:B--2---:R-:W-:Y:S05]  /*bbb0*/  @!P1 NANOSLEEP.SYNCS 0x989680 ;  /* 0x009896800000995d */ /* 0x004fea0003900000 */
[----:B------:R-:W2:Y:S02]  /*bbc0*/  @!P1 SYNCS.PHASECHK.TRANS64 P1, [R12+URZ+0x18], R5 ;  /* 0x000018050c0095a7 */ /* 0x000ea4000802007f */
[----:B--2---:R-:W-:Y:S05]  /*bbd0*/  @!P1 BRA `(.L_x_299) ;  /* 0xfffffffc00f09947 */ /* 0x004fea000383ffff */
[----:B------:R-:W-:Y:S05]  /*bbe0*/  BRA `(.L_x_320) ;  /* 0xfffffff000207947 */ /* 0x000fea000383ffff */
.L_x_308:
[----:B------:R-:W-:Y:S01]  /*bbf0*/  BSSY B0, `(.L_x_321) ;  /* 0x0000006000007945 */ /* 0x000fe20003800000 */
[----:B------:R-:W-:-:S07]  /*bc00*/  IMAD.MOV.U32 R15, RZ, RZ, -0x1 ;  /* 0xffffffffff0f7424 */ /* 0x000fce00078e00ff */
[----:B-----5:R-:W-:Y:S05]  /*bc10*/  WARPSYNC.COLLECTIVE R15, `(.L_x_322) ;  /* 0x000000000f0c7348 */ /* 0x020fea0003c00000 */
[----:B------:R-:W-:Y:S02]  /*bc20*/  ELECT P6, UR62, PT ;  /* 0x00000000003e782f */ /* 0x000fe400038c0000 */
[----:B------:R-:W-:Y:S01]  /*bc30*/  MOV R14, UR62 ;  /* 0x0000003e000e7c02 */ /* 0x000fe20008000f00 */
[----:B-----5:R-:W-:Y:S10]  /*bc40*/  ENDCOLLECTIVE ;  /* 0x000000000000791b */ /* 0x020ff40003800000 */
.L_x_322:
[----:B------:R-:W-:Y:S05]  /*bc50*/  BSYNC B0 ;  /* 0x0000000000007941 */ /* 0x000fea0003800000 */
.L_x_321:
[----:B------:R-:W-:Y:S05]  /*bc60*/  BRA `(.L_x_323) ;  /* 0xfffffff800c87947 */ /* 0x000fea000383ffff */
.L_x_312:
[----:B0-----:R0:W1:Y:S02]  /*bc70*/  SYNCS.PHASECHK.TRANS64.TRYWAIT P0, [R7+URZ], R2 ;  /* 0x00000002070075a7 */ /* 0x001064000800017f */
[----:B-1----:R-:W-:Y:S05]  /*bc80*/  @!P0 NANOSLEEP.SYNCS 0x989680 ;  /* 0x009896800000895d */ /* 0x002fea0003900000 */
[----:B------:R-:W1:Y:S02]  /*bc90*/  @!P0 SYNCS.PHASECHK.TRANS64 P0, [R7+URZ], R2 ;  /* 0x00000002070085a7 */ /* 0x000e64000800007f */
[----:B-1----:R-:W-:Y:S05]  /*bca0*/  @!P0 BRA `(.L_x_312) ;  /* 0xfffffffc00f08947 */ /* 0x002fea000383ffff */
[----:B------:R-:W-:Y:S05]  /*bcb0*/  BRA `(.L_x_324) ;  /* 0xfffffffc00087947 */ /* 0x000fea000383ffff */
.L_x_313:
[----:B0-----:R0:W1:Y:S02]  /*bcc0*/  SYNCS.PHASECHK.TRANS64.TRYWAIT P0, [R9+URZ], R4 ;  /* 0x00000004090075a7 */ /* 0x001064000800017f */
[----:B-1----:R-:W-:Y:S05]  /*bcd0*/  @!P0 NANOSLEEP.SYNCS 0x989680 ;  /* 0x009896800000895d */ /* 0x002fea0003900000 */
[----:B------:R-:W1:Y:S02]  /*bce0*/  @!P0 SYNCS.PHASECHK.TRANS64 P0, [R9+URZ], R4 ;  /* 0x00000004090085a7 */ /* 0x000e64000800007f */
[----:B-1----:R-:W-:Y:S05]  /*bcf0*/  @!P0 BRA `(.L_x_313) ;  /* 0xfffffffc00f08947 */ /* 0x002fea000383ffff */
[----:B------:R-:W-:Y:S05]  /*bd00*/  BRA `(.L_x_325) ;  /* 0xfffffffc00107947 */ /* 0x000fea000383ffff */
.L_x_326:
[----:B------:R-:W-:-:S00]  /*bd10*/  BRA `(.L_x_326) ;  /* 0xfffffffc00fc7947 */ /* 0x000fc0000383ffff */
[----:B------:R-:W-:-:S00]  /*bd20*/  NOP ;  /* 0x0000000000007918 */ /* 0x000fc00000000000 */
        /* <DEDUP_REMOVED lines=13> */
.L_x_327:


//--------------------- .nv.global.init           --------------------------
	.section	.nv.global.init,"aw",@progbits
.nv.global.init:
	.type		$str$22,@object
	.size		$str$22,($str$23 - $str$22)
$str$22:
        /*0000*/ 	.byte	0x6b, 0x5f, 0x74, 0x69, 0x6c, 0x65, 0x5f, 0x63, 0x6f, 0x75, 0x6e, 0x74, 0x20, 0x3e, 0x3d, 0x20
        /*0010*/ 	.byte	0x31, 0x00
	.type		$str$23,@object
	.size		$str$23,(__unnamed_1 - $str$23)
$str$23:
        /*0012*/ 	.byte	0x2f, 0x74, 0x6d, 0x70, 0x2f, 0x63, 0x75, 0x74, 0x6c, 0x61, 0x73, 0x73, 0x5f, 0x73, 0x77, 0x65
        /*0022*/ 	.byte	0x65, 0x70, 0x5f, 0x73, 0x72, 0x63, 0x2f, 0x69, 0x6e, 0x63, 0x6c, 0x75, 0x64, 0x65, 0x2f, 0x63
        /*0032*/ 	.byte	0x75, 0x74, 0x6c, 0x61, 0x73, 0x73, 0x2f, 0x67, 0x65, 0x6d, 0x6d, 0x2f, 0x63, 0x6f, 0x6c, 0x6c
        /*0042*/ 	.byte	0x65, 0x63, 0x74, 0x69, 0x76, 0x65, 0x2f, 0x73, 0x6d, 0x39, 0x30, 0x5f, 0x6d, 0x6d, 0x61, 0x5f
        /*0052*/ 	.byte	0x74, 0x6d, 0x61, 0x5f, 0x67, 0x6d, 0x6d, 0x61, 0x5f, 0x73, 0x73, 0x5f, 0x77, 0x61, 0x72, 0x70
        /*0062*/ 	.byte	0x73, 0x70, 0x65, 0x63, 0x69, 0x61, 0x6c, 0x69, 0x7a, 0x65, 0x64, 0x2e, 0x68, 0x70, 0x70, 0x00
	.type		__unnamed_1,@object
	.size		__unnamed_1,(.L_0 - __unnamed_1)
__unnamed_1:
        /*0072*/ 	.byte	0x76, 0x6f, 0x69, 0x64, 0x20, 0x63, 0x75, 0x74, 0x6c, 0x61, 0x73, 0x73, 0x3a, 0x3a, 0x67, 0x65
        /* <DEDUP_REMOVED lines=177> */
        /*0b92*/ 	.byte	0x74, 0x69, 0x74, 0x79, 0x5d, 0x00
.L_0:


//--------------------- .nv.shared._ZN7cutlass13device_kernelINS_4gemm6kernel13GemmUniversalIN4cute5tupleIJiiiiEEENS1_10collective13CollectiveMmaINS1_34MainloopSm90TmaGmmaWarpSpecializedILi3ENS5_IJNS4_1CILi1EEENSA_ILi2EEESB_EEENS1_32KernelTmaWarpSpecializedPingpongEEENS5_IJNSA_ILi64EEENSA_ILi256EEESG_EEENS_10tfloat32_tENS5_IJlSB_lEEESJ_SK_NS4_8TiledMMAINS4_8MMA_AtomIJNS4_4SM904GMMA30MMA_64x256x8_F32TF32TF32_SS_TNILNSO_7ScaleInE1ELSQ_1EEEEEENS4_6LayoutINS5_IJSB_SB_SB_EEENS5_IJNSA_ILi0EEESV_SV_EEEEENS5_IJNS4_10UnderscoreESY_SY_EEEEENS4_23SM90_TMA_LOAD_MULTICASTENS4_14ComposedLayoutINS4_7SwizzleILi3ELi4ELi3EEENS4_18smem_ptr_flag_bitsILi32EEENST_INS5_IJNSA_ILi8EEENSA_ILi32EEEEEENS5_IJS18_SB_EEEEEEEvNS4_8identityENS4_13SM90_TMA_LOADES1C_vS1D_EENS_8epilogue10collective6detail29Sm90TmaWarpSpecializedAdapterINS1H_15DefaultEpilogueISJ_SK_SK_NS1G_6thread17LinearCombinationISJ_Li1EffLNS1L_9ScaleType4KindE0ELNS_15FloatRoundStyleE2ESJ_EENS1_15EpilogueDefaultEEEEEvvEEEEvNT_6ParamsE --------------------------
	.section	.nv.shared._ZN7cutlass13device_kernelINS_4gemm6kernel13GemmUniversalIN4cute5tupleIJiiiiEEENS1_10collective13CollectiveMmaINS1_34MainloopSm90TmaGmmaWarpSpecializedILi3ENS5_IJNS4_1CILi1EEENSA_ILi2EEESB_EEENS1_32KernelTmaWarpSpecializedPingpongEEENS5_IJNSA_ILi64EEENSA_ILi256EEESG_EEENS_10tfloat32_tENS5_IJlSB_lEEESJ_SK_NS4_8TiledMMAINS4_8MMA_AtomIJNS4_4SM904GMMA30MMA_64x256x8_F32TF32TF32_SS_TNILNSO_7ScaleInE1ELSQ_1EEEEEENS4_6LayoutINS5_IJSB_SB_SB_EEENS5_IJNSA_ILi0EEESV_SV_EEEEENS5_IJNS4_10UnderscoreESY_SY_EEEEENS4_23SM90_TMA_LOAD_MULTICASTENS4_14ComposedLayoutINS4_7SwizzleILi3ELi4ELi3EEENS4_18smem_ptr_flag_bitsILi32EEENST_INS5_IJNSA_ILi8EEENSA_ILi32EEEEEENS5_IJS18_SB_EEEEEEEvNS4_8identityENS4_13SM90_TMA_LOADES1C_vS1D_EENS_8epilogue10collective6detail29Sm90TmaWarpSpecializedAdapterINS1H_15DefaultEpilogueISJ_SK_SK_NS1G_6thread17LinearCombinationISJ_Li1EffLNS1L_9ScaleType4KindE0ELNS_15FloatRoundStyleE2ESJ_EENS1_15EpilogueDefaultEEEEEvvEEEEvNT_6ParamsE,"aw",@nobits
	.sectionflags	@""
	.align	16
	.zero		1024


//--------------------- .nv.shared.reserved.0     --------------------------
	.section	.nv.shared.reserved.0,"aw",@nobits
	.weak		__nv_reservedSMEM_offset_0_alias
	.size		__nv_reservedSMEM_offset_0_alias, 0, 0
	.other		__nv_reservedSMEM_offset_0_alias,@"STO_CUDA_RESERVED_SHARED STV_DEFAULT"
__nv_reservedSMEM_offset_0_alias:
	.zero		0


//--------------------- .nv.global                --------------------------
	.section	.nv.global,"aw",@nobits
.nv.global:
	.type		_ZN39_INTERNAL_f918707e_4_k_cu_3d98b607_59614cute1_E,@object
	.size		_ZN39_INTERNAL_f918707e_4_k_cu_3d98b607_59614cute1_E,(_ZN39_INTERNAL_f918707e_4_k_cu_3d98b607_59614cuda3std3__45__cpo6cbeginE - _ZN39_INTERNAL_f918707e_4_k_cu_3d98b607_59614cute1_E)
_ZN39_INTERNAL_f918707e_4_k_cu_3d98b607_59614cute1_E:
	.zero		1
	.type		_ZN39_INTERNAL_f918707e_4_k_cu_3d98b607_59614cuda3std3__45__cpo6cbeginE,@object
	.size		_ZN39_INTERNAL_f918707e_4_k_cu_3d98b607_59614cuda3std3__45__cpo6cbeginE,(_ZN39_INTERNAL_f918707e_4_k_cu_3d98b607_59614cuda3std3__48in_placeE - _ZN39_INTERNAL_f918707e_4_k_cu_3d98b607_59614cuda3std3__45__cpo6cbeginE)
_ZN39_INTERNAL_f918707e_4_k_cu_3d98b607_59614cuda3std3__45__cpo6cbeginE:
	.zero		1
	.type		_ZN39_INTERNAL_f918707e_4_k_cu_3d98b607_59614cuda3std3__48in_placeE,@object
	.size		_ZN39_INTERNAL_f918707e_4_k_cu_3d98b607_59614cuda3std3__48in_placeE,(_ZN39_INTERNAL_f918707e_4_k_cu_3d98b607_59614cuda3std6ranges3__45__cpo9iter_moveE - _ZN39_INTERNAL_f918707e_4_k_cu_3d98b607_59614cuda3std3__48in_placeE)
_ZN39_INTERNAL_f918707e_4_k_cu_3d98b607_59614cuda3std3__48in_placeE:
	.zero		1
	.type		_ZN39_INTERNAL_f918707e_4_k_cu_3d98b607_59614cuda3std6ranges3__45__cpo9iter_moveE,@object
	.size		_ZN39_INTERNAL_f918707e_4_k_cu_3d98b607_59614cuda3std6ranges3__45__cpo9iter_moveE,(_ZN39_INTERNAL_f918707e_4_k_cu_3d98b607_59614cuda3std3__45__cpo5beginE - _ZN39_INTERNAL_f918707e_4_k_cu_3d98b607_59614cuda3std6ranges3__45__cpo9iter_moveE)
_ZN39_INTERNAL_f918707e_4_k_cu_3d98b607_59614cuda3std6ranges3__45__cpo9iter_moveE:
	.zero		1
	.type		_ZN39_INTERNAL_f918707e_4_k_cu_3d98b607_59614cuda3std3__45__cpo5beginE,@object
	.size		_ZN39_INTERNAL_f918707e_4_k_cu_3d98b607_59614cuda3std3__45__cpo5beginE,(_ZN39_INTERNAL_f918707e_4_k_cu_3d98b607_59614cuda3std3__441_GLOBAL__N__f918707e_4_k_cu_3d98b607_59616ignoreE - _ZN39_INTERNAL_f918707e_4_k_cu_3d98b607_59614cuda3std3__45__cpo5beginE)
_ZN39_INTERNAL_f918707e_4_k_cu_3d98b607_59614cuda3std3__45__cpo5beginE:
	.zero		1
	.type		_ZN39_INTERNAL_f918707e_4_k_cu_3d98b607_59614cuda3std3__441_GLOBAL__N__f918707e_4_k_cu_3d98b607_59616ignoreE,@object
	.size		_ZN39_INTERNAL_f918707e_4_k_cu_3d98b607_59614cuda3std3__441_GLOBAL__N__f918707e_4_k_cu_3d98b607_59616ignoreE,(_ZN39_INTERNAL_f918707e_4_k_cu_3d98b607_59614cute7productE - _ZN39_INTERNAL_f918707e_4_k_cu_3d98b607_59614cuda3std3__441_GLOBAL__N__f918707e_4_k_cu_3d98b607_59616ignoreE)
_ZN39_INTERNAL_f918707e_4_k_cu_3d98b607_59614cuda3std3__441_GLOBAL__N__f918707e_4_k_cu_3d98b607_59616ignoreE:
	.zero		1
	.type		_ZN39_INTERNAL_f918707e_4_k_cu_3d98b607_59614cute7productE,@object
	.size		_ZN39_INTERNAL_f918707e_4_k_cu_3d98b607_59614cute7productE,(_ZN39_INTERNAL_f918707e_4_k_cu_3d98b607_59614cuda3std3__45__cpo3endE - _ZN39_INTERNAL_f918707e_4_k_cu_3d98b607_59614cute7productE)
_ZN39_INTERNAL_f918707e_4_k_cu_3d98b607_59614cute7productE:
	.zero		1
	.type		_ZN39_INTERNAL_f918707e_4_k_cu_3d98b607_59614cuda3std3__45__cpo3endE,@object
	.size		_ZN39_INTERNAL_f918707e_4_k_cu_3d98b607_59614cuda3std3__45__cpo3endE,(_ZN39_INTERNAL_f918707e_4_k_cu_3d98b607_59614cuda3std3__419piecewise_constructE - _ZN39_INTERNAL_f918707e_4_k_cu_3d98b607_59614cuda3std3__45__cpo3endE)
_ZN39_INTERNAL_f918707e_4_k_cu_3d98b607_59614cuda3std3__45__cpo3endE:
	.zero		1
	.type		_ZN39_INTERNAL_f918707e_4_k_cu_3d98b607_59614cuda3std3__419piecewise_constructE,@object
	.size		_ZN39_INTERNAL_f918707e_4_k_cu_3d98b607_59614cuda3std3__419piecewise_constructE,(_ZN39_INTERNAL_f918707e_4_k_cu_3d98b607_59614cuda3std3__45__cpo4cendE - _ZN39_INTERNAL_f918707e_4_k_cu_3d98b607_59614cuda3std3__419piecewise_constructE)
_ZN39_INTERNAL_f918707e_4_k_cu_3d98b607_59614cuda3std3__419piecewise_constructE:
	.zero		1
	.type		_ZN39_INTERNAL_f918707e_4_k_cu_3d98b607_59614cuda3std3__45__cpo4cendE,@object
	.size		_ZN39_INTERNAL_f918707e_4_k_cu_3d98b607_59614cuda3std3__45__cpo4cendE,(_ZN39_INTERNAL_f918707e_4_k_cu_3d98b607_59614cuda3std6ranges3__45__cpo4swapE - _ZN39_INTERNAL_f918707e_4_k_cu_3d98b607_59614cuda3std3__45__cpo4cendE)
_ZN39_INTERNAL_f918707e_4_k_cu_3d98b607_59614cuda3std3__45__cpo4cendE:
	.zero		1
	.type		_ZN39_INTERNAL_f918707e_4_k_cu_3d98b607_59614cuda3std6ranges3__45__cpo4swapE,@object
	.size		_ZN39_INTERNAL_f918707e_4_k_cu_3d98b607_59614cuda3std6ranges3__45__cpo4swapE,(.L_8 - _ZN39_INTERNAL_f918707e_4_k_cu_3d98b607_59614cuda3std6ranges3__45__cpo4swapE)
_ZN39_INTERNAL_f918707e_4_k_cu_3d98b607_59614cuda3std6ranges3__45__cpo4swapE:
	.zero		1
.L_8:


//--------------------- .nv.constant0._ZN7cutlass13device_kernelINS_4gemm6kernel13GemmUniversalIN4cute5tupleIJiiiiEEENS1_10collective13CollectiveMmaINS1_34MainloopSm90TmaGmmaWarpSpecializedILi3ENS5_IJNS4_1CILi1EEENSA_ILi2EEESB_EEENS1_32KernelTmaWarpSpecializedPingpongEEENS5_IJNSA_ILi64EEENSA_ILi256EEESG_EEENS_10tfloat32_tENS5_IJlSB_lEEESJ_SK_NS4_8TiledMMAINS4_8MMA_AtomIJNS4_4SM904GMMA30MMA_64x256x8_F32TF32TF32_SS_TNILNSO_7ScaleInE1ELSQ_1EEEEEENS4_6LayoutINS5_IJSB_SB_SB_EEENS5_IJNSA_ILi0EEESV_SV_EEEEENS5_IJNS4_10UnderscoreESY_SY_EEEEENS4_23SM90_TMA_LOAD_MULTICASTENS4_14ComposedLayoutINS4_7SwizzleILi3ELi4ELi3EEENS4_18smem_ptr_flag_bitsILi32EEENST_INS5_IJNSA_ILi8EEENSA_ILi32EEEEEENS5_IJS18_SB_EEEEEEEvNS4_8identityENS4_13SM90_TMA_LOADES1C_vS1D_EENS_8epilogue10collective6detail29Sm90TmaWarpSpecializedAdapterINS1H_15DefaultEpilogueISJ_SK_SK_NS1G_6thread17LinearCombinationISJ_Li1EffLNS1L_9ScaleType4KindE0ELNS_15FloatRoundStyleE2ESJ_EENS1_15EpilogueDefaultEEEEEvvEEEEvNT_6ParamsE --------------------------
	.section	.nv.constant0._ZN7cutlass13device_kernelINS_4gemm6kernel13GemmUniversalIN4cute5tupleIJiiiiEEENS1_10collective13CollectiveMmaINS1_34MainloopSm90TmaGmmaWarpSpecializedILi3ENS5_IJNS4_1CILi1EEENSA_ILi2EEESB_EEENS1_32KernelTmaWarpSpecializedPingpongEEENS5_IJNSA_ILi64EEENSA_ILi256EEESG_EEENS_10tfloat32_tENS5_IJlSB_lEEESJ_SK_NS4_8TiledMMAINS4_8MMA_AtomIJNS4_4SM904GMMA30MMA_64x256x8_F32TF32TF32_SS_TNILNSO_7ScaleInE1ELSQ_1EEEEEENS4_6LayoutINS5_IJSB_SB_SB_EEENS5_IJNSA_ILi0EEESV_SV_EEEEENS5_IJNS4_10UnderscoreESY_SY_EEEEENS4_23SM90_TMA_LOAD_MULTICASTENS4_14ComposedLayoutINS4_7SwizzleILi3ELi4ELi3EEENS4_18smem_ptr_flag_bitsILi32EEENST_INS5_IJNSA_ILi8EEENSA_ILi32EEEEEENS5_IJS18_SB_EEEEEEEvNS4_8identityENS4_13SM90_TMA_LOADES1C_vS1D_EENS_8epilogue10collective6detail29Sm90TmaWarpSpecializedAdapterINS1H_15DefaultEpilogueISJ_SK_SK_NS1G_6thread17LinearCombinationISJ_Li1EffLNS1L_9ScaleType4KindE0ELNS_15FloatRoundStyleE2ESJ_EENS1_15EpilogueDefaultEEEEEvvEEEEvNT_6ParamsE,"a",@progbits
	.sectionflags	@""
	.align	4
.nv.constant0._ZN7cutlass13device_kernelINS_4gemm6kernel13GemmUniversalIN4cute5tupleIJiiiiEEENS1_10collective13CollectiveMmaINS1_34MainloopSm90TmaGmmaWarpSpecializedILi3ENS5_IJNS4_1CILi1EEENSA_ILi2EEESB_EEENS1_32KernelTmaWarpSpecializedPingpongEEENS5_IJNSA_ILi64EEENSA_ILi256EEESG_EEENS_10tfloat32_tENS5_IJlSB_lEEESJ_SK_NS4_8TiledMMAINS4_8MMA_AtomIJNS4_4SM904GMMA30MMA_64x256x8_F32TF32TF32_SS_TNILNSO_7ScaleInE1ELSQ_1EEEEEENS4_6LayoutINS5_IJSB_SB_SB_EEENS5_IJNSA_ILi0EEESV_SV_EEEEENS5_IJNS4_10UnderscoreESY_SY_EEEEENS4_23SM90_TMA_LOAD_MULTICASTENS4_14ComposedLayoutINS4_7SwizzleILi3ELi4ELi3EEENS4_18smem_ptr_flag_bitsILi32EEENST_INS5_IJNSA_ILi8EEENSA_ILi32EEEEEENS5_IJS18_SB_EEEEEEEvNS4_8identityENS4_13SM90_TMA_LOADES1C_vS1D_EENS_8epilogue10collective6detail29Sm90TmaWarpSpecializedAdapterINS1H_15DefaultEpilogueISJ_SK_SK_NS1G_6thread17LinearCombinationISJ_Li1EffLNS1L_9ScaleType4KindE0ELNS_15FloatRoundStyleE2ESJ_EENS1_15EpilogueDefaultEEEEEvvEEEEvNT_6ParamsE:
	.zero		1664


//--------------------- SYMBOLS --------------------------

	.type		.nv.reservedSmem.offset0,@object
	.size		.nv.reservedSmem.offset0,0x4
	.type		__assertfail,@function
